	.headerflags	@"EF_CUDA_TEXMODE_UNIFIED EF_CUDA_64BIT_ADDRESS EF_CUDA_ACCELERATORS EF_CUDA_SM90 EF_CUDA_VIRTUAL_SM(EF_CUDA_SM90)"
	.elftype	@"ET_EXEC"


//--------------------- .nv.info                  --------------------------
	.section	.nv.info,"",@"SHT_CUDA_INFO"
	.align	4


	//----- nvinfo : EIATTR_REGCOUNT
	.align		4
        /*0000*/ 	.byte	0x04, 0x2f
        /*0002*/ 	.short	(.L_1 - .L_0)
	.align		4
.L_0:
        /*0004*/ 	.word	index@(triton_poi_fused__unsafe_index_add_mul_sub_38)
        /*0008*/ 	.word	0x00000050


	//----- nvinfo : EIATTR_MIN_STACK_SIZE
	.align		4
.L_1:
        /*000c*/ 	.byte	0x04, 0x12
        /*000e*/ 	.short	(.L_3 - .L_2)
	.align		4
.L_2:
        /*0010*/ 	.word	index@(triton_poi_fused__unsafe_index_add_mul_sub_38)
        /*0014*/ 	.word	0x00000000


	//----- nvinfo : EIATTR_FRAME_SIZE
	.align		4
.L_3:
        /*0018*/ 	.byte	0x04, 0x11
        /*001a*/ 	.short	(.L_5 - .L_4)
	.align		4
.L_4:
        /*001c*/ 	.word	index@(triton_poi_fused__unsafe_index_add_mul_sub_38)
        /*0020*/ 	.word	0x00000000


	//----- nvinfo : EIATTR_MIN_STACK_SIZE
	.align		4
.L_5:
        /*0024*/ 	.byte	0x04, 0x12
        /*0026*/ 	.short	(.L_7 - .L_6)
	.align		4
.L_6:
        /*0028*/ 	.word	index@(triton_poi_fused__unsafe_index_add_mul_sub_38)
        /*002c*/ 	.word	0x00000000
.L_7:


//--------------------- .nv.info.triton_poi_fused__unsafe_index_add_mul_sub_38 --------------------------
	.section	.nv.info.triton_poi_fused__unsafe_index_add_mul_sub_38,"",@"SHT_CUDA_INFO"
	.sectionflags	@""
	.align	4


	//----- nvinfo : EIATTR_CUDA_API_VERSION
	.align		4
        /*0000*/ 	.byte	0x04, 0x37
        /*0002*/ 	.short	(.L_9 - .L_8)
.L_8:
        /*0004*/ 	.word	0x0000007c


	//----- nvinfo : EIATTR_KPARAM_INFO
	.align		4
.L_9:
        /*0008*/ 	.byte	0x04, 0x17
        /*000a*/ 	.short	(.L_11 - .L_10)
.L_10:
        /*000c*/ 	.word	0x00000000
        /*0010*/ 	.short	0x000a
        /*0012*/ 	.short	0x0050
        /*0014*/ 	.byte	0x00, 0xf0, 0x11, 0x00


	//----- nvinfo : EIATTR_KPARAM_INFO
	.align		4
.L_11:
        /*0018*/ 	.byte	0x04, 0x17
        /*001a*/ 	.short	(.L_13 - .L_12)
.L_12:
        /*001c*/ 	.word	0x00000000
        /*0020*/ 	.short	0x0009
        /*0022*/ 	.short	0x0048
        /*0024*/ 	.byte	0x00, 0xf4, 0x21, 0x00


	//----- nvinfo : EIATTR_KPARAM_INFO
	.align		4
.L_13:
        /*0028*/ 	.byte	0x04, 0x17
        /*002a*/ 	.short	(.L_15 - .L_14)
.L_14:
        /*002c*/ 	.word	0x00000000
        /*0030*/ 	.short	0x0008
        /*0032*/ 	.short	0x0040
        /*0034*/ 	.byte	0x00, 0xf4, 0x21, 0x00


	//----- nvinfo : EIATTR_KPARAM_INFO
	.align		4
.L_15:
        /*0038*/ 	.byte	0x04, 0x17
        /*003a*/ 	.short	(.L_17 - .L_16)
.L_16:
        /*003c*/ 	.word	0x00000000
        /*0040*/ 	.short	0x0007
        /*0042*/ 	.short	0x0038
        /*0044*/ 	.byte	0x00, 0xf4, 0x21, 0x00


	//----- nvinfo : EIATTR_KPARAM_INFO
	.align		4
.L_17:
        /*0048*/ 	.byte	0x04, 0x17
        /*004a*/ 	.short	(.L_19 - .L_18)
.L_18:
        /*004c*/ 	.word	0x00000000
        /*0050*/ 	.short	0x0006
        /*0052*/ 	.short	0x0030
        /*0054*/ 	.byte	0x00, 0xf4, 0x21, 0x00


	//----- nvinfo : EIATTR_KPARAM_INFO
	.align		4
.L_19:
        /*0058*/ 	.byte	0x04, 0x17
        /*005a*/ 	.short	(.L_21 - .L_20)
.L_20:
        /*005c*/ 	.word	0x00000000
        /*0060*/ 	.short	0x0005
        /*0062*/ 	.short	0x0028
        /*0064*/ 	.byte	0x00, 0xf4, 0x21, 0x00


	//----- nvinfo : EIATTR_KPARAM_INFO
	.align		4
.L_21:
        /*0068*/ 	.byte	0x04, 0x17
        /*006a*/ 	.short	(.L_23 - .L_22)
.L_22:
        /*006c*/ 	.word	0x00000000
        /*0070*/ 	.short	0x0004
        /*0072*/ 	.short	0x0020
        /*0074*/ 	.byte	0x00, 0xf4, 0x21, 0x00


	//----- nvinfo : EIATTR_KPARAM_INFO
	.align		4
.L_23:
        /*0078*/ 	.byte	0x04, 0x17
        /*007a*/ 	.short	(.L_25 - .L_24)
.L_24:
        /*007c*/ 	.word	0x00000000
        /*0080*/ 	.short	0x0003
        /*0082*/ 	.short	0x0018
        /*0084*/ 	.byte	0x00, 0xf4, 0x21, 0x00


	//----- nvinfo : EIATTR_KPARAM_INFO
	.align		4
.L_25:
        /*0088*/ 	.byte	0x04, 0x17
        /*008a*/ 	.short	(.L_27 - .L_26)
.L_26:
        /*008c*/ 	.word	0x00000000
        /*0090*/ 	.short	0x0002
        /*0092*/ 	.short	0x0010
        /*0094*/ 	.byte	0x00, 0xf4, 0x21, 0x00


	//----- nvinfo : EIATTR_KPARAM_INFO
	.align		4
.L_27:
        /*0098*/ 	.byte	0x04, 0x17
        /*009a*/ 	.short	(.L_29 - .L_28)
.L_28:
        /*009c*/ 	.word	0x00000000
        /*00a0*/ 	.short	0x0001
        /*00a2*/ 	.short	0x0008
        /*00a4*/ 	.byte	0x00, 0xf4, 0x21, 0x00


	//----- nvinfo : EIATTR_KPARAM_INFO
	.align		4
.L_29:
        /*00a8*/ 	.byte	0x04, 0x17
        /*00aa*/ 	.short	(.L_31 - .L_30)
.L_30:
        /*00ac*/ 	.word	0x00000000
        /*00b0*/ 	.short	0x0000
        /*00b2*/ 	.short	0x0000
        /*00b4*/ 	.byte	0x00, 0xf4, 0x21, 0x00


	//----- nvinfo : EIATTR_SPARSE_MMA_MASK
	.align		4
.L_31:
        /*00b8*/ 	.byte	0x03, 0x50
        /*00ba*/ 	.short	0x0000


	//----- nvinfo : EIATTR_MAXREG_COUNT
	.align		4
        /*00bc*/ 	.byte	0x03, 0x1b
        /*00be*/ 	.short	0x00ff


	//----- nvinfo : EIATTR_EXIT_INSTR_OFFSETS
	.align		4
        /*00c0*/ 	.byte	0x04, 0x1c
        /*00c2*/ 	.short	(.L_33 - .L_32)


	//   ....[0]....
.L_32:
        /*00c4*/ 	.word	0x00002100


	//----- nvinfo : EIATTR_REQNTID
	.align		4
.L_33:
        /*00c8*/ 	.byte	0x04, 0x10
        /*00ca*/ 	.short	(.L_35 - .L_34)
.L_34:
        /*00cc*/ 	.word	0x00000080
        /*00d0*/ 	.word	0x00000001
        /*00d4*/ 	.word	0x00000001


	//----- nvinfo : EIATTR_CBANK_PARAM_SIZE
	.align		4
.L_35:
        /*00d8*/ 	.byte	0x03, 0x19
        /*00da*/ 	.short	0x0054


	//----- nvinfo : EIATTR_PARAM_CBANK
	.align		4
        /*00dc*/ 	.byte	0x04, 0x0a
        /*00de*/ 	.short	(.L_37 - .L_36)
	.align		4
.L_36:
        /*00e0*/ 	.word	index@(.nv.constant0.triton_poi_fused__unsafe_index_add_mul_sub_38)
        /*00e4*/ 	.short	0x0210
        /*00e6*/ 	.short	0x0054


	//----- nvinfo : EIATTR_SW_WAR
	.align		4
.L_37:
        /*00e8*/ 	.byte	0x04, 0x36
        /*00ea*/ 	.short	(.L_39 - .L_38)
.L_38:
        /*00ec*/ 	.word	0x00000008
.L_39:


//--------------------- .nv.callgraph             --------------------------
	.section	.nv.callgraph,"",@"SHT_CUDA_CALLGRAPH"
	.align	4
	.sectionentsize	8
	.align		4
        /*0000*/ 	.word	0x00000000
	.align		4
        /*0004*/ 	.word	0xffffffff
	.align		4
        /*0008*/ 	.word	0x00000000
	.align		4
        /*000c*/ 	.word	0xfffffffe
	.align		4
        /*0010*/ 	.word	0x00000000
	.align		4
        /*0014*/ 	.word	0xfffffffd
	.align		4
        /*0018*/ 	.word	0x00000000
	.align		4
        /*001c*/ 	.word	0xfffffffc


//--------------------- .text.triton_poi_fused__unsafe_index_add_mul_sub_38 --------------------------
	.section	.text.triton_poi_fused__unsafe_index_add_mul_sub_38,"ax",@progbits
	.align	128
        .global         triton_poi_fused__unsafe_index_add_mul_sub_38
        .type           triton_poi_fused__unsafe_index_add_mul_sub_38,@function
        .size           triton_poi_fused__unsafe_index_add_mul_sub_38,(.L_x_1 - triton_poi_fused__unsafe_index_add_mul_sub_38)
        .other          triton_poi_fused__unsafe_index_add_mul_sub_38,@"STO_CUDA_ENTRY STV_DEFAULT"
triton_poi_fused__unsafe_index_add_mul_sub_38:
.text.triton_poi_fused__unsafe_index_add_mul_sub_38:
[----:B------:R-:W-:Y:S01]  /*0000*/  LDC R1, c[0x0][0x28] ;  /* 0x00000a00ff017b82 */ /* 0x000fe20000000800 */
[----:B------:R-:W1:Y:S07]  /*0010*/  S2R R0, SR_TID.X ;  /* 0x0000000000007919 */ /* 0x000e6e0000002100 */
[----:B------:R-:W2:Y:S01]  /*0020*/  LDC.64 R10, c[0x0][0x210] ;  /* 0x00008400ff0a7b82 */ /* 0x000ea20000000a00 */
[----:B------:R-:W-:Y:S01]  /*0030*/  ULDC.64 UR4, c[0x0][0x208] ;  /* 0x0000820000047ab9 */ /* 0x000fe20000000a00 */
[----:B------:R-:W-:Y:S01]  /*0040*/  ULDC.64 UR6, c[0x0][0x220] ;  /* 0x0000880000067ab9 */ /* 0x000fe20000000a00 */
[----:B------:R-:W3:Y:S01]  /*0050*/  S2R R3, SR_CTAID.X ;  /* 0x0000000000037919 */ /* 0x000ee20000002500 */
[----:B------:R-:W-:-:S04]  /*0060*/  ULDC.64 UR8, c[0x0][0x248] ;  /* 0x0000920000087ab9 */ /* 0x000fc80000000a00 */
[----:B------:R-:W4:Y:S08]  /*0070*/  LDC.64 R30, c[0x0][0x238] ;  /* 0x00008e00ff1e7b82 */ /* 0x000f300000000a00 */
[----:B------:R-:W5:Y:S08]  /*0080*/  LDC.64 R20, c[0x0][0x218] ;  /* 0x00008600ff147b82 */ /* 0x000f700000000a00 */
[----:B------:R-:W2:Y:S01]  /*0090*/  LDC.64 R24, c[0x0][0x228] ;  /* 0x00008a00ff187b82 */ /* 0x000ea20000000a00 */
[----:B-1----:R-:W-:-:S07]  /*00a0*/  IMAD.SHL.U32 R0, R0, 0x4, RZ ;  /* 0x0000000400007824 */ /* 0x002fce00078e00ff */
[----:B------:R-:W1:Y:S01]  /*00b0*/  LDC.64 R40, c[0x0][0x240] ;  /* 0x00009000ff287b82 */ /* 0x000e620000000a00 */
[----:B---3--:R-:W-:Y:S02]  /*00c0*/  SHF.R.S32.HI R9, RZ, 0x15, R3 ;  /* 0x00000015ff097819 */ /* 0x008fe40000011403 */
[----:B------:R-:W-:Y:S02]  /*00d0*/  LOP3.LUT R0, R0, 0x1fc, RZ, 0xc0, !PT ;  /* 0x000001fc00007812 */ /* 0x000fe400078ec0ff */
[----:B------:R-:W-:-:S03]  /*00e0*/  SGXT R9, R9, 0x1 ;  /* 0x000000010909781a */ /* 0x000fc60000000200 */
[----:B------:R-:W-:-:S04]  /*00f0*/  IMAD R12, R3, 0x400, R0 ;  /* 0x00000400030c7824 */ /* 0x000fc800078e0200 */
[----:B------:R-:W-:Y:S01]  /*0100*/  VIADD R2, R12, 0x200 ;  /* 0x000002000c027836 */ /* 0x000fe20000000000 */
[----:B------:R-:W-:-:S04]  /*0110*/  SHF.R.S32.HI R15, RZ, 0x1f, R12 ;  /* 0x0000001fff0f7819 */ /* 0x000fc8000001140c */
[----:B------:R-:W-:Y:S02]  /*0120*/  LEA.HI R0, R15, R12, RZ, 0x6 ;  /* 0x0000000c0f007211 */ /* 0x000fe400078f30ff */
[----:B------:R-:W-:Y:S02]  /*0130*/  LEA.HI R3, R9, R2, RZ, 0x6 ;  /* 0x0000000209037211 */ /* 0x000fe400078f30ff */
[----:B------:R-:W-:Y:S02]  /*0140*/  SHF.R.S32.HI R13, RZ, 0x6, R0 ;  /* 0x00000006ff0d7819 */ /* 0x000fe40000011400 */
[----:B------:R-:W-:Y:S02]  /*0150*/  SHF.R.S32.HI R3, RZ, 0x6, R3 ;  /* 0x00000006ff037819 */ /* 0x000fe40000011403 */
[----:B------:R-:W-:Y:S02]  /*0160*/  LEA.HI R4, R13, R13, RZ, 0x6 ;  /* 0x0000000d0d047211 */ /* 0x000fe400078f30ff */
[----:B------:R-:W-:-:S02]  /*0170*/  LEA.HI R5, R3, R3, RZ, 0x6 ;  /* 0x0000000303057211 */ /* 0x000fc400078f30ff */
[----:B------:R-:W-:Y:S02]  /*0180*/  LOP3.LUT R4, R4, 0xffffffc0, RZ, 0xc0, !PT ;  /* 0xffffffc004047812 */ /* 0x000fe400078ec0ff */
[----:B------:R-:W-:Y:S02]  /*0190*/  LOP3.LUT R6, R5, 0xffffffc0, RZ, 0xc0, !PT ;  /* 0xffffffc005067812 */ /* 0x000fe400078ec0ff */
[----:B------:R-:W-:Y:S02]  /*01a0*/  IADD3 R13, R13, -R4, RZ ;  /* 0x800000040d0d7210 */ /* 0x000fe40007ffe0ff */
[----:B------:R-:W-:Y:S01]  /*01b0*/  LOP3.LUT R23, R0, 0xffffffc0, RZ, 0xc0, !PT ;  /* 0xffffffc000177812 */ /* 0x000fe200078ec0ff */
[----:B------:R-:W-:Y:S02]  /*01c0*/  IMAD.IADD R3, R3, 0x1, -R6 ;  /* 0x0000000103037824 */ /* 0x000fe400078e0a06 */
[----:B--2---:R-:W-:-:S04]  /*01d0*/  IMAD.WIDE R26, R13, 0x8, R10 ;  /* 0x000000080d1a7825 */ /* 0x004fc800078e020a */
[----:B----4-:R-:W-:Y:S02]  /*01e0*/  IMAD.WIDE R28, R13, 0x8, R30 ;  /* 0x000000080d1c7825 */ /* 0x010fe400078e021e */
[----:B------:R-:W2:Y:S02]  /*01f0*/  LDG.E.EL.64 R26, desc[UR4][R26.64] ;  /* 0x000000041a1a7981 */ /* 0x000ea4000c2e1b00 */
[C---:B------:R-:W-:Y:S02]  /*0200*/  IMAD.WIDE R10, R3.reuse, 0x8, R10 ;  /* 0x00000008030a7825 */ /* 0x040fe400078e020a */
[----:B------:R-:W3:Y:S02]  /*0210*/  LDG.E.EL.64 R28, desc[UR4][R28.64] ;  /* 0x000000041c1c7981 */ /* 0x000ee4000c2e1b00 */
[----:B------:R-:W-:Y:S02]  /*0220*/  IMAD.IADD R23, R12, 0x1, -R23 ;  /* 0x000000010c177824 */ /* 0x000fe400078e0a17 */
[----:B------:R-:W4:Y:S01]  /*0230*/  LDG.E.EL.64 R10, desc[UR4][R10.64] ;  /* 0x000000040a0a7981 */ /* 0x000f22000c2e1b00 */
[----:B------:R-:W-:-:S04]  /*0240*/  IMAD.WIDE R30, R3, 0x8, R30 ;  /* 0x00000008031e7825 */ /* 0x000fc800078e021e */
[C---:B-----5:R-:W-:Y:S02]  /*0250*/  IMAD.WIDE R4, R23.reuse, 0x8, R20 ;  /* 0x0000000817047825 */ /* 0x060fe400078e0214 */
[----:B------:R-:W5:Y:S04]  /*0260*/  LDG.E.EL.64 R30, desc[UR4][R30.64] ;  /* 0x000000041e1e7981 */ /* 0x000f68000c2e1b00 */
[----:B------:R-:W5:Y:S01]  /*0270*/  LDG.E.EL.128 R4, desc[UR4][R4.64] ;  /* 0x0000000404047981 */ /* 0x000f62000c2e1d00 */
[----:B0-----:R-:W-:-:S06]  /*0280*/  IMAD.WIDE R16, R23, 0x8, R24 ;  /* 0x0000000817107825 */ /* 0x001fcc00078e0218 */
[----:B------:R-:W5:Y:S01]  /*0290*/  LDG.E.EL.128 R16, desc[UR4][R16.64] ;  /* 0x0000000410107981 */ /* 0x000f62000c2e1d00 */
[----:B------:R-:W-:-:S05]  /*02a0*/  VIADD R0, R12, 0x2 ;  /* 0x000000020c007836 */ /* 0x000fca0000000000 */
[----:B------:R-:W-:-:S04]  /*02b0*/  LEA.HI R8, R9, R0, RZ, 0x6 ;  /* 0x0000000009087211 */ /* 0x000fc800078f30ff */
[----:B------:R-:W-:-:S04]  /*02c0*/  LOP3.LUT R37, R8, 0xffffffc0, RZ, 0xc0, !PT ;  /* 0xffffffc008257812 */ /* 0x000fc800078ec0ff */
[----:B------:R-:W-:Y:S02]  /*02d0*/  IADD3 R37, R0, -R37, RZ ;  /* 0x8000002500257210 */ /* 0x000fe40007ffe0ff */
[----:B------:R-:W-:-:S04]  /*02e0*/  LEA.HI R14, R15, R12, RZ, 0x12 ;  /* 0x0000000c0f0e7211 */ /* 0x000fc800078f90ff */
[----:B------:R-:W-:-:S05]  /*02f0*/  SHF.R.S32.HI R14, RZ, 0x12, R14 ;  /* 0x00000012ff0e7819 */ /* 0x000fca000001140e */
[----:B------:R-:W-:Y:S02]  /*0300*/  IMAD R32, R14, 0x50000, RZ ;  /* 0x000500000e207824 */ /* 0x000fe400078e02ff */
[----:B------:R-:W-:-:S04]  /*0310*/  IMAD.WIDE R20, R37, 0x8, R20 ;  /* 0x0000000825147825 */ /* 0x000fc800078e0214 */
[----:B------:R-:W-:Y:S01]  /*0320*/  IMAD.WIDE R24, R37, 0x8, R24 ;  /* 0x0000000825187825 */ /* 0x000fe200078e0218 */
[----:B--2---:R-:W-:-:S04]  /*0330*/  SHF.R.U32.HI R43, RZ, 0x1a, R27 ;  /* 0x0000001aff2b7819 */ /* 0x004fc8000001161b */
[----:B------:R-:W-:Y:S02]  /*0340*/  LOP3.LUT R43, R43, 0x20, RZ, 0xc0, !PT ;  /* 0x000000202b2b7812 */ /* 0x000fe400078ec0ff */
[----:B---3--:R-:W-:Y:S02]  /*0350*/  SHF.R.U32.HI R39, RZ, 0x1a, R29 ;  /* 0x0000001aff277819 */ /* 0x008fe4000001161d */
[----:B------:R-:W-:Y:S02]  /*0360*/  IADD3 R22, P0, R26, R43, RZ ;  /* 0x0000002b1a167210 */ /* 0x000fe40007f1e0ff */
[----:B----4-:R-:W-:Y:S02]  /*0370*/  SHF.R.U32.HI R35, RZ, 0x1a, R11 ;  /* 0x0000001aff237819 */ /* 0x010fe4000001160b */
[----:B------:R-:W-:Y:S01]  /*0380*/  LOP3.LUT R39, R39, 0x20, RZ, 0xc0, !PT ;  /* 0x0000002027277812 */ /* 0x000fe200078ec0ff */
[----:B------:R-:W-:Y:S01]  /*0390*/  IMAD.X R47, RZ, RZ, R27, P0 ;  /* 0x000000ffff2f7224 */ /* 0x000fe200000e061b */
[----:B------:R-:W-:-:S02]  /*03a0*/  LOP3.LUT R35, R35, 0x20, RZ, 0xc0, !PT ;  /* 0x0000002023237812 */ /* 0x000fc400078ec0ff */
[----:B------:R-:W-:Y:S02]  /*03b0*/  IADD3 R28, P0, R28, R39, RZ ;  /* 0x000000271c1c7210 */ /* 0x000fe40007f1e0ff */
[----:B-----5:R-:W-:Y:S02]  /*03c0*/  SHF.R.U32.HI R33, RZ, 0x1a, R31 ;  /* 0x0000001aff217819 */ /* 0x020fe4000001161f */
[----:B------:R-:W-:Y:S02]  /*03d0*/  SHF.R.U32.HI R0, RZ, 0x1a, R5 ;  /* 0x0000001aff007819 */ /* 0x000fe40000011605 */
[----:B------:R-:W-:Y:S01]  /*03e0*/  IADD3 R36, P1, R10, R35, RZ ;  /* 0x000000230a247210 */ /* 0x000fe20007f3e0ff */
[----:B------:R-:W-:Y:S01]  /*03f0*/  IMAD.X R39, RZ, RZ, R29, P0 ;  /* 0x000000ffff277224 */ /* 0x000fe200000e061d */
[----:B------:R-:W-:Y:S02]  /*0400*/  LEA.HI R43, R9, R12, RZ, 0xc ;  /* 0x0000000c092b7211 */ /* 0x000fe400078f60ff */
[----:B------:R-:W-:Y:S01]  /*0410*/  LOP3.LUT R29, R0, 0x20, RZ, 0xc0, !PT ;  /* 0x00000020001d7812 */ /* 0x000fe200078ec0ff */
[----:B------:R-:W-:Y:S01]  /*0420*/  IMAD.X R35, RZ, RZ, R11, P1 ;  /* 0x000000ffff237224 */ /* 0x000fe200008e060b */
[----:B------:R-:W-:Y:S01]  /*0430*/  LOP3.LUT R33, R33, 0x20, RZ, 0xc0, !PT ;  /* 0x0000002021217812 */ /* 0x000fe200078ec0ff */
[----:B-1----:R-:W-:Y:S01]  /*0440*/  IMAD.WIDE R26, R13, 0x4, R40 ;  /* 0x000000040d1a7825 */ /* 0x002fe200078e0228 */
[----:B------:R-:W-:-:S02]  /*0450*/  SHF.R.S32.HI R43, RZ, 0xc, R43 ;  /* 0x0000000cff2b7819 */ /* 0x000fc4000001142b */
[----:B------:R-:W-:Y:S01]  /*0460*/  SHF.R.U32.HI R11, RZ, 0x1a, R7 ;  /* 0x0000001aff0b7819 */ /* 0x000fe20000011607 */
[----:B------:R-:W-:Y:S01]  /*0470*/  IMAD.WIDE R40, R3, 0x4, R40 ;  /* 0x0000000403287825 */ /* 0x000fe200078e0228 */
[----:B------:R-:W-:Y:S02]  /*0480*/  LEA.HI R9, R9, R2, RZ, 0xc ;  /* 0x0000000209097211 */ /* 0x000fe400078f60ff */
[----:B------:R-:W-:Y:S02]  /*0490*/  IADD3 R3, P0, R4, R29, RZ ;  /* 0x0000001d04037210 */ /* 0x000fe40007f1e0ff */
[----:B------:R-:W-:Y:S02]  /*04a0*/  IADD3 R34, P1, R30, R33, RZ ;  /* 0x000000211e227210 */ /* 0x000fe40007f3e0ff */
[----:B------:R-:W-:Y:S02]  /*04b0*/  LEA.HI R0, R43, R43, RZ, 0x6 ;  /* 0x0000002b2b007211 */ /* 0x000fe400078f30ff */
[----:B------:R-:W-:-:S02]  /*04c0*/  LOP3.LUT R11, R11, 0x20, RZ, 0xc0, !PT ;  /* 0x000000200b0b7812 */ /* 0x000fc400078ec0ff */
[----:B------:R-:W-:Y:S01]  /*04d0*/  SHF.R.S32.HI R9, RZ, 0xc, R9 ;  /* 0x0000000cff097819 */ /* 0x000fe20000011409 */
[----:B------:R-:W-:Y:S01]  /*04e0*/  IMAD.X R8, RZ, RZ, R5, P0 ;  /* 0x000000ffff087224 */ /* 0x000fe200000e0605 */
[----:B------:R-:W-:Y:S02]  /*04f0*/  IADD3.X R33, RZ, R31, RZ, P1, !PT ;  /* 0x0000001fff217210 */ /* 0x000fe40000ffe4ff */
[----:B------:R-:W-:Y:S02]  /*0500*/  SHF.R.S32.HI R5, RZ, 0x1f, R2 ;  /* 0x0000001fff057819 */ /* 0x000fe40000011402 */
[----:B------:R-:W-:Y:S02]  /*0510*/  LOP3.LUT R4, R0, 0x3fffc0, RZ, 0xc0, !PT ;  /* 0x003fffc000047812 */ /* 0x000fe400078ec0ff */
[----:B------:R-:W-:Y:S02]  /*0520*/  IADD3 R13, P1, R6, R11, RZ ;  /* 0x0000000b060d7210 */ /* 0x000fe40007f3e0ff */
[----:B------:R-:W-:Y:S01]  /*0530*/  LEA.HI R0, R9, R9, RZ, 0x6 ;  /* 0x0000000909007211 */ /* 0x000fe200078f30ff */
[----:B------:R-:W-:Y:S01]  /*0540*/  IMAD.SHL.U32 R15, R28, 0x80, RZ ;  /* 0x000000801c0f7824 */ /* 0x000fe200078e00ff */
[----:B------:R-:W-:-:S02]  /*0550*/  LEA R44, P0, R3, UR6, 0x2 ;  /* 0x00000006032c7c11 */ /* 0x000fc4000f8010ff */
[C---:B------:R-:W-:Y:S01]  /*0560*/  SHF.L.U64.HI R33, R34.reuse, 0x7, R33 ;  /* 0x0000000722217819 */ /* 0x040fe20000010221 */
[----:B------:R-:W-:Y:S01]  /*0570*/  IMAD.SHL.U32 R34, R34, 0x80, RZ ;  /* 0x0000008022227824 */ /* 0x000fe200078e00ff */
[----:B------:R-:W-:Y:S01]  /*0580*/  LEA.HI R5, R5, R2, RZ, 0x12 ;  /* 0x0000000205057211 */ /* 0x000fe200078f90ff */
[----:B------:R-:W-:Y:S01]  /*0590*/  IMAD.X R10, RZ, RZ, R7, P1 ;  /* 0x000000ffff0a7224 */ /* 0x000fe200008e0607 */
[----:B------:R-:W-:Y:S01]  /*05a0*/  LOP3.LUT R0, R0, 0x3fffc0, RZ, 0xc0, !PT ;  /* 0x003fffc000007812 */ /* 0x000fe200078ec0ff */
[----:B------:R-:W-:Y:S01]  /*05b0*/  IMAD.IADD R4, R43, 0x1, -R4 ;  /* 0x000000012b047824 */ /* 0x000fe200078e0a04 */
[----:B------:R-:W-:Y:S01]  /*05c0*/  LEA.HI.X R7, R3, UR7, R8, 0x2, P0 ;  /* 0x0000000703077c11 */ /* 0x000fe200080f1408 */
[----:B------:R0:W2:Y:S01]  /*05d0*/  LDG.E.EL R11, desc[UR4][R26.64] ;  /* 0x000000041a0b7981 */ /* 0x0000a2000c2e1900 */
[----:B------:R-:W-:Y:S02]  /*05e0*/  SHF.R.S32.HI R5, RZ, 0x12, R5 ;  /* 0x00000012ff057819 */ /* 0x000fe40000011405 */
[----:B------:R-:W-:Y:S01]  /*05f0*/  IADD3 R48, P0, R15, R44, RZ ;  /* 0x0000002c0f307210 */ /* 0x000fe20007f1e0ff */
[----:B------:R-:W-:Y:S01]  /*0600*/  IMAD.IADD R0, R9, 0x1, -R0 ;  /* 0x0000000109007824 */ /* 0x000fe200078e0a00 */
[----:B------:R-:W-:-:S02]  /*0610*/  IADD3 R44, P2, R34, R44, RZ ;  /* 0x0000002c222c7210 */ /* 0x000fc40007f5e0ff */
[----:B------:R-:W-:Y:S01]  /*0620*/  LEA R38, P1, R13, UR6, 0x2 ;  /* 0x000000060d267c11 */ /* 0x000fe2000f8210ff */
[----:B------:R-:W-:Y:S01]  /*0630*/  IMAD R29, R5, 0x50000, RZ ;  /* 0x00050000051d7824 */ /* 0x000fe200078e02ff */
[----:B------:R-:W-:Y:S01]  /*0640*/  SHF.L.U32 R6, R4, 0xa, RZ ;  /* 0x0000000a04067819 */ /* 0x000fe200000006ff */
[----:B------:R-:W-:Y:S01]  /*0650*/  IMAD.X R45, R33, 0x1, R7, P2 ;  /* 0x00000001212d7824 */ /* 0x000fe200010e0607 */
[----:B------:R-:W-:Y:S01]  /*0660*/  LEA.HI.X R5, R13, UR7, R10, 0x2, P1 ;  /* 0x000000070d057c11 */ /* 0x000fe200088f140a */
[----:B------:R-:W-:Y:S01]  /*0670*/  IMAD.SHL.U32 R31, R0, 0x400, RZ ;  /* 0x00000400001f7824 */ /* 0x000fe200078e00ff */
[----:B------:R-:W-:Y:S01]  /*0680*/  SHF.L.U64.HI R4, R28, 0x7, R39 ;  /* 0x000000071c047819 */ /* 0x000fe20000010227 */
[----:B------:R-:W3:Y:S01]  /*0690*/  LDG.E.EL R0, desc[UR4][R40.64] ;  /* 0x0000000428007981 */ /* 0x000ee2000c2e1900 */
[----:B0-----:R-:W-:Y:S02]  /*06a0*/  IADD3 R26, P1, R38, R15, RZ ;  /* 0x0000000f261a7210 */ /* 0x001fe40007f3e0ff */
[----:B------:R-:W-:Y:S01]  /*06b0*/  IADD3 R38, P3, R34, R38, RZ ;  /* 0x0000002622267210 */ /* 0x000fe20007f7e0ff */
[----:B------:R-:W-:-:S03]  /*06c0*/  IMAD.WIDE R44, R31, 0x4, R44 ;  /* 0x000000041f2c7825 */ /* 0x000fc600078e022c */
[----:B------:R-:W-:Y:S01]  /*06d0*/  IADD3.X R39, R33, R5, RZ, P3, !PT ;  /* 0x0000000521277210 */ /* 0x000fe20001ffe4ff */
[----:B------:R-:W-:Y:S01]  /*06e0*/  IMAD.X R27, R5, 0x1, R4, P1 ;  /* 0x00000001051b7824 */ /* 0x000fe200008e0604 */
[----:B------:R-:W-:Y:S01]  /*06f0*/  LEA.HI R5, R43, R43, RZ, 0x6 ;  /* 0x0000002b2b057211 */ /* 0x000fe200078f30ff */
[----:B------:R-:W-:Y:S01]  /*0700*/  IMAD.WIDE R50, R29, 0x4, R44 ;  /* 0x000000041d327825 */ /* 0x000fe200078e022c */
[----:B------:R-:W-:Y:S02]  /*0710*/  SHF.L.U64.HI R35, R36, 0x5, R35 ;  /* 0x0000000524237819 */ /* 0x000fe40000010223 */
[----:B------:R-:W-:Y:S01]  /*0720*/  LOP3.LUT R28, R5, 0x3fffc0, RZ, 0xc0, !PT ;  /* 0x003fffc0051c7812 */ /* 0x000fe200078ec0ff */
[----:B------:R-:W-:Y:S01]  /*0730*/  IMAD.SHL.U32 R44, R22, 0x20, RZ ;  /* 0x00000020162c7824 */ /* 0x000fe200078e00ff */
[----:B------:R-:W-:Y:S01]  /*0740*/  IADD3.X R49, R4, R7, RZ, P0, !PT ;  /* 0x0000000704317210 */ /* 0x000fe200007fe4ff */
[----:B------:R-:W-:Y:S01]  /*0750*/  IMAD.WIDE R26, R6, 0x4, R26 ;  /* 0x00000004061a7825 */ /* 0x000fe200078e021a */
[----:B------:R-:W-:Y:S01]  /*0760*/  SHF.L.U64.HI R46, R22, 0x5, R47 ;  /* 0x00000005162e7819 */ /* 0x000fe2000001022f */
[----:B------:R-:W4:Y:S02]  /*0770*/  LDG.E.EL R57, desc[UR4][R50.64] ;  /* 0x0000000432397981 */ /* 0x000f24000c2e1900 */
[----:B------:R-:W-:Y:S01]  /*0780*/  IMAD.SHL.U32 R36, R36, 0x20, RZ ;  /* 0x0000002024247824 */ /* 0x000fe200078e00ff */
[----:B------:R-:W-:Y:S01]  /*0790*/  IADD3 R7, P0, R44, R3, RZ ;  /* 0x000000032c077210 */ /* 0x000fe20007f1e0ff */
[----:B------:R-:W-:-:S02]  /*07a0*/  IMAD.IADD R28, R43, 0x1, -R28 ;  /* 0x000000012b1c7824 */ /* 0x000fc400078e0a1c */
[----:B------:R-:W-:Y:S01]  /*07b0*/  IMAD.WIDE R26, R32, 0x4, R26 ;  /* 0x00000004201a7825 */ /* 0x000fe200078e021a */
[----:B------:R-:W-:Y:S02]  /*07c0*/  IADD3 R3, P1, R36, R3, RZ ;  /* 0x0000000324037210 */ /* 0x000fe40007f3e0ff */
[----:B------:R-:W-:Y:S01]  /*07d0*/  IADD3 R5, P2, R36, R13, RZ ;  /* 0x0000000d24057210 */ /* 0x000fe20007f5e0ff */
[----:B------:R-:W-:Y:S01]  /*07e0*/  IMAD.WIDE R48, R6, 0x4, R48 ;  /* 0x0000000406307825 */ /* 0x000fe200078e0230 */
[----:B------:R-:W-:Y:S01]  /*07f0*/  SHF.L.U32 R47, R28, 0xa, RZ ;  /* 0x0000000a1c2f7819 */ /* 0x000fe200000006ff */
[----:B------:R0:W5:Y:S02]  /*0800*/  LDG.E.EL R52, desc[UR4][R26.64] ;  /* 0x000000041a347981 */ /* 0x000164000c2e1900 */
[--C-:B------:R-:W-:Y:S02]  /*0810*/  IMAD.X R30, R46, 0x1, R8.reuse, P0 ;  /* 0x000000012e1e7824 */ /* 0x100fe400000e0608 */
[----:B------:R-:W-:-:S02]  /*0820*/  IMAD.X R28, R35, 0x1, R8, P1 ;  /* 0x00000001231c7824 */ /* 0x000fc400008e0608 */
[----:B------:R-:W-:Y:S02]  /*0830*/  IMAD.X R22, R35, 0x1, R10, P2 ;  /* 0x0000000123167824 */ /* 0x000fe400010e060a */
[----:B------:R-:W-:Y:S01]  /*0840*/  IMAD.WIDE R38, R31, 0x4, R38 ;  /* 0x000000041f267825 */ /* 0x000fe200078e0226 */
[----:B0-----:R-:W-:-:S03]  /*0850*/  IADD3 R26, P0, R44, R13, RZ ;  /* 0x0000000d2c1a7210 */ /* 0x001fc60007f1e0ff */
[----:B------:R-:W-:Y:S01]  /*0860*/  IMAD.WIDE R48, R32, 0x4, R48 ;  /* 0x0000000420307825 */ /* 0x000fe200078e0230 */
[----:B------:R-:W-:Y:S02]  /*0870*/  SHF.L.U64.HI R30, R7, 0x2, R30 ;  /* 0x00000002071e7819 */ /* 0x000fe4000001021e */
[----:B------:R-:W-:Y:S01]  /*0880*/  SHF.L.U64.HI R28, R3, 0x2, R28 ;  /* 0x00000002031c7819 */ /* 0x000fe2000001021c */
[----:B------:R-:W-:Y:S01]  /*0890*/  IMAD.SHL.U32 R13, R7, 0x4, RZ ;  /* 0x00000004070d7824 */ /* 0x000fe200078e00ff */
[----:B------:R-:W-:Y:S01]  /*08a0*/  IADD3.X R7, R46, R10, RZ, P0, !PT ;  /* 0x0000000a2e077210 */ /* 0x000fe200007fe4ff */
[----:B------:R-:W-:Y:S01]  /*08b0*/  IMAD.SHL.U32 R8, R3, 0x4, RZ ;  /* 0x0000000403087824 */ /* 0x000fe200078e00ff */
[----:B------:R-:W-:Y:S01]  /*08c0*/  SHF.L.U64.HI R3, R5, 0x2, R22 ;  /* 0x0000000205037819 */ /* 0x000fe20000010216 */
[----:B------:R-:W-:Y:S01]  /*08d0*/  IMAD.WIDE R38, R29, 0x4, R38 ;  /* 0x000000041d267825 */ /* 0x000fe200078e0226 */
[----:B------:R-:W-:Y:S01]  /*08e0*/  SHF.L.U32 R5, R5, 0x2, RZ ;  /* 0x0000000205057819 */ /* 0x000fe200000006ff */
[----:B------:R0:W2:Y:S01]  /*08f0*/  LDG.E.EL R53, desc[UR4][R48.64] ;  /* 0x0000000430357981 */ /* 0x0000a2000c2e1900 */
[C---:B------:R-:W-:Y:S01]  /*0900*/  SHF.L.U64.HI R7, R26.reuse, 0x2, R7 ;  /* 0x000000021a077819 */ /* 0x040fe20000010207 */
[----:B------:R-:W-:Y:S01]  /*0910*/  IMAD.SHL.U32 R10, R26, 0x4, RZ ;  /* 0x000000041a0a7824 */ /* 0x000fe200078e00ff */
[----:B------:R-:W-:Y:S01]  /*0920*/  IADD3 R40, P1, R8, UR6, RZ ;  /* 0x0000000608287c10 */ /* 0x000fe2000ff3e0ff */
[----:B------:R1:W2:Y:S01]  /*0930*/  LDG.E.EL R66, desc[UR4][R38.64] ;  /* 0x0000000426427981 */ /* 0x0002a2000c2e1900 */
[----:B------:R-:W-:-:S02]  /*0940*/  SHF.R.U32.HI R59, RZ, 0x1a, R17 ;  /* 0x0000001aff3b7819 */ /* 0x000fc40000011611 */
[----:B------:R-:W-:Y:S02]  /*0950*/  IADD3 R26, P2, R5, UR6, RZ ;  /* 0x00000006051a7c10 */ /* 0x000fe4000ff5e0ff */
[----:B0-----:R-:W-:Y:S02]  /*0960*/  IADD3 R48, P0, R13, UR6, RZ ;  /* 0x000000060d307c10 */ /* 0x001fe4000ff1e0ff */
[----:B------:R-:W-:Y:S02]  /*0970*/  SHF.R.U32.HI R51, RZ, 0x1a, R19 ;  /* 0x0000001aff337819 */ /* 0x000fe40000011613 */
[----:B------:R-:W-:Y:S02]  /*0980*/  IADD3.X R49, R30, UR7, RZ, P0, !PT ;  /* 0x000000071e317c10 */ /* 0x000fe400087fe4ff */
[----:B-1----:R-:W-:Y:S02]  /*0990*/  IADD3 R38, P0, R10, UR6, RZ ;  /* 0x000000060a267c10 */ /* 0x002fe4000ff1e0ff */
[----:B------:R-:W-:-:S02]  /*09a0*/  IADD3.X R41, R28, UR7, RZ, P1, !PT ;  /* 0x000000071c297c10 */ /* 0x000fc40008ffe4ff */
[----:B------:R-:W-:Y:S02]  /*09b0*/  IADD3.X R27, R3, UR7, RZ, P2, !PT ;  /* 0x00000007031b7c10 */ /* 0x000fe400097fe4ff */
[----:B------:R-:W-:Y:S02]  /*09c0*/  LOP3.LUT R59, R59, 0x20, RZ, 0xc0, !PT ;  /* 0x000000203b3b7812 */ /* 0x000fe400078ec0ff */
[----:B------:R-:W-:Y:S02]  /*09d0*/  IADD3.X R39, R7, UR7, RZ, P0, !PT ;  /* 0x0000000707277c10 */ /* 0x000fe400087fe4ff */
[----:B------:R-:W-:Y:S01]  /*09e0*/  LOP3.LUT R51, R51, 0x20, RZ, 0xc0, !PT ;  /* 0x0000002033337812 */ /* 0x000fe200078ec0ff */
[----:B------:R-:W-:Y:S01]  /*09f0*/  IMAD.WIDE R40, R31, 0x4, R40 ;  /* 0x000000041f287825 */ /* 0x000fe200078e0228 */
[----:B------:R-:W-:-:S03]  /*0a00*/  IADD3 R59, P0, R16, R59, RZ ;  /* 0x0000003b103b7210 */ /* 0x000fc60007f1e0ff */
[----:B------:R-:W-:Y:S01]  /*0a10*/  IMAD.WIDE R26, R31, 0x4, R26 ;  /* 0x000000041f1a7825 */ /* 0x000fe200078e021a */
[----:B------:R-:W-:-:S03]  /*0a20*/  IADD3 R51, P1, R18, R51, RZ ;  /* 0x0000003312337210 */ /* 0x000fc60007f3e0ff */
[----:B------:R-:W-:Y:S01]  /*0a30*/  IMAD.X R42, RZ, RZ, R17, P0 ;  /* 0x000000ffff2a7224 */ /* 0x000fe200000e0611 */
[----:B------:R-:W-:Y:S01]  /*0a40*/  LEA R18, P0, R59, UR6, 0x2 ;  /* 0x000000063b127c11 */ /* 0x000fe2000f8010ff */
[----:B------:R-:W-:-:S04]  /*0a50*/  IMAD.WIDE R40, R29, 0x4, R40 ;  /* 0x000000041d287825 */ /* 0x000fc800078e0228 */
[----:B------:R-:W-:Y:S01]  /*0a60*/  IMAD.WIDE R26, R29, 0x4, R26 ;  /* 0x000000041d1a7825 */ /* 0x000fe200078e021a */
[----:B------:R0:W2:Y:S03]  /*0a70*/  LDG.E.EL R65, desc[UR4][R40.64] ;  /* 0x0000000428417981 */ /* 0x0000a6000c2e1900 */
[----:B------:R-:W-:Y:S01]  /*0a80*/  IMAD.X R22, RZ, RZ, R19, P1 ;  /* 0x000000ffff167224 */ /* 0x000fe200008e0613 */
[----:B------:R-:W-:Y:S01]  /*0a90*/  LEA R16, P1, R51, UR6, 0x2 ;  /* 0x0000000633107c11 */ /* 0x000fe2000f8210ff */
[----:B------:R-:W-:Y:S01]  /*0aa0*/  IMAD.WIDE R48, R47, 0x4, R48 ;  /* 0x000000042f307825 */ /* 0x000fe200078e0230 */
[----:B------:R-:W-:Y:S01]  /*0ab0*/  LEA.HI.X R19, R59, UR7, R42, 0x2, P0 ;  /* 0x000000073b137c11 */ /* 0x000fe200080f142a */
[----:B------:R1:W2:Y:S01]  /*0ac0*/  LDG.E.EL R50, desc[UR4][R26.64] ;  /* 0x000000041a327981 */ /* 0x0002a2000c2e1900 */
[----:B------:R-:W-:Y:S01]  /*0ad0*/  IADD3 R60, P0, R59, R44, RZ ;  /* 0x0000002c3b3c7210 */ /* 0x000fe20007f1e0ff */
[----:B------:R-:W-:Y:S01]  /*0ae0*/  IMAD R45, R14, 0x50000, RZ ;  /* 0x000500000e2d7824 */ /* 0x000fe200078e02ff */
[----:B------:R-:W-:Y:S01]  /*0af0*/  LEA.HI.X R17, R51, UR7, R22, 0x2, P1 ;  /* 0x0000000733117c11 */ /* 0x000fe200088f1416 */
[----:B------:R-:W-:Y:S01]  /*0b00*/  IMAD.WIDE R38, R47, 0x4, R38 ;  /* 0x000000042f267825 */ /* 0x000fe200078e0226 */
[----:B0-----:R-:W-:-:S02]  /*0b10*/  IADD3 R40, P2, R16, R15, RZ ;  /* 0x0000000f10287210 */ /* 0x001fc40007f5e0ff */
[----:B-1----:R-:W-:Y:S01]  /*0b20*/  IADD3 R26, P4, R16, R34, RZ ;  /* 0x00000022101a7210 */ /* 0x002fe20007f9e0ff */
[----:B------:R-:W-:-:S04]  /*0b30*/  IMAD.WIDE R48, R45, 0x4, R48 ;  /* 0x000000042d307825 */ /* 0x000fc800078e0230 */
[----:B------:R-:W-:Y:S01]  /*0b40*/  IMAD.X R37, R42, 0x1, R46, P0 ;  /* 0x000000012a257824 */ /* 0x000fe200000e062e */
[----:B------:R0:W2:Y:S01]  /*0b50*/  LDG.E.EL R55, desc[UR4][R48.64] ;  /* 0x0000000430377981 */ /* 0x0000a2000c2e1900 */
[----:B------:R-:W-:-:S04]  /*0b60*/  IMAD.WIDE R38, R45, 0x4, R38 ;  /* 0x000000042d267825 */ /* 0x000fc800078e0226 */
[C---:B------:R-:W-:Y:S02]  /*0b70*/  IMAD.X R41, R17.reuse, 0x1, R4, P2 ;  /* 0x0000000111297824 */ /* 0x040fe400010e0604 */
[----:B------:R-:W-:Y:S01]  /*0b80*/  IMAD.X R27, R17, 0x1, R33, P4 ;  /* 0x00000001111b7824 */ /* 0x000fe200020e0621 */
[C---:B------:R-:W-:Y:S01]  /*0b90*/  SHF.L.U64.HI R37, R60.reuse, 0x2, R37 ;  /* 0x000000023c257819 */ /* 0x040fe20000010225 */
[----:B------:R-:W1:Y:S01]  /*0ba0*/  LDC.64 R16, c[0x0][0x230] ;  /* 0x00008c00ff107b82 */ /* 0x000e620000000a00 */
[----:B0-----:R-:W-:Y:S01]  /*0bb0*/  IADD3 R48, P1, R18, R15, RZ ;  /* 0x0000000f12307210 */ /* 0x001fe20007f3e0ff */
[----:B------:R0:W2:Y:S01]  /*0bc0*/  LDG.E.EL R56, desc[UR4][R38.64] ;  /* 0x0000000426387981 */ /* 0x0000a2000c2e1900 */
[----:B------:R-:W-:Y:S02]  /*0bd0*/  SHF.L.U32 R60, R60, 0x2, RZ ;  /* 0x000000023c3c7819 */ /* 0x000fe400000006ff */
[----:B------:R-:W-:Y:S02]  /*0be0*/  IADD3.X R49, R19, R4, RZ, P1, !PT ;  /* 0x0000000413317210 */ /* 0x000fe40000ffe4ff */
[----:B0-----:R-:W-:-:S02]  /*0bf0*/  IADD3 R38, P3, R18, R34, RZ ;  /* 0x0000002212267210 */ /* 0x001fc40007f7e0ff */
[----:B------:R-:W-:Y:S01]  /*0c00*/  IADD3 R18, P0, R60, UR6, RZ ;  /* 0x000000063c127c10 */ /* 0x000fe2000ff1e0ff */
[----:B------:R-:W-:-:S04]  /*0c10*/  IMAD.WIDE R48, R6, 0x4, R48 ;  /* 0x0000000406307825 */ /* 0x000fc800078e0230 */
[----:B------:R-:W-:Y:S01]  /*0c20*/  IMAD.X R39, R19, 0x1, R33, P3 ;  /* 0x0000000113277824 */ /* 0x000fe200018e0621 */
[----:B------:R-:W-:Y:S01]  /*0c30*/  IADD3.X R19, R37, UR7, RZ, P0, !PT ;  /* 0x0000000725137c10 */ /* 0x000fe200087fe4ff */
[----:B------:R-:W-:Y:S01]  /*0c40*/  IMAD.WIDE R48, R32, 0x4, R48 ;  /* 0x0000000420307825 */ /* 0x000fe200078e0230 */
[----:B------:R-:W-:-:S03]  /*0c50*/  IADD3 R62, P0, R51, R44, RZ ;  /* 0x0000002c333e7210 */ /* 0x000fc60007f1e0ff */
[----:B------:R-:W-:Y:S01]  /*0c60*/  IMAD.WIDE R18, R6, 0x4, R18 ;  /* 0x0000000406127825 */ /* 0x000fe200078e0212 */
[----:B------:R-:W-:Y:S01]  /*0c70*/  IADD3 R61, P1, R59, R36, RZ ;  /* 0x000000243b3d7210 */ /* 0x000fe20007f3e0ff */
[----:B------:R0:W2:Y:S02]  /*0c80*/  LDG.E.EL R54, desc[UR4][R48.64] ;  /* 0x0000000430367981 */ /* 0x0000a4000c2e1900 */
[----:B------:R-:W-:-:S04]  /*0c90*/  IMAD.WIDE R38, R31, 0x4, R38 ;  /* 0x000000041f267825 */ /* 0x000fc800078e0226 */
[----:B------:R-:W-:-:S04]  /*0ca0*/  IMAD.WIDE R40, R6, 0x4, R40 ;  /* 0x0000000406287825 */ /* 0x000fc800078e0228 */
[----:B------:R-:W-:-:S04]  /*0cb0*/  IMAD.WIDE R18, R32, 0x4, R18 ;  /* 0x0000000420127825 */ /* 0x000fc800078e0212 */
[----:B------:R-:W-:Y:S01]  /*0cc0*/  IMAD.WIDE R38, R29, 0x4, R38 ;  /* 0x000000041d267825 */ /* 0x000fe200078e0226 */
[----:B------:R-:W3:Y:S03]  /*0cd0*/  LDG.E.EL R64, desc[UR4][R18.64] ;  /* 0x0000000412407981 */ /* 0x000ee6000c2e1900 */
[----:B0-----:R-:W-:Y:S01]  /*0ce0*/  IMAD.X R49, R22, 0x1, R46, P0 ;  /* 0x0000000116317824 */ /* 0x001fe200000e062e */
[----:B------:R0:W4:Y:S01]  /*0cf0*/  LDG.E.EL R58, desc[UR4][R38.64] ;  /* 0x00000004263a7981 */ /* 0x000122000c2e1900 */
[----:B------:R-:W-:Y:S02]  /*0d00*/  IMAD.SHL.U32 R48, R62, 0x4, RZ ;  /* 0x000000043e307824 */ /* 0x000fe400078e00ff */
[----:B-1----:R-:W-:-:S04]  /*0d10*/  IMAD.WIDE R16, R23, 0x4, R16 ;  /* 0x0000000417107825 */ /* 0x002fc800078e0210 */
[----:B------:R-:W-:-:S04]  /*0d20*/  IMAD.WIDE R26, R31, 0x4, R26 ;  /* 0x000000041f1a7825 */ /* 0x000fc800078e021a */
[----:B------:R-:W-:-:S04]  /*0d30*/  IMAD.WIDE R40, R32, 0x4, R40 ;  /* 0x0000000420287825 */ /* 0x000fc800078e0228 */
[----:B------:R-:W-:Y:S01]  /*0d40*/  IMAD.X R42, R42, 0x1, R35, P1 ;  /* 0x000000012a2a7824 */ /* 0x000fe200008e0623 */
[----:B------:R-:W-:Y:S01]  /*0d50*/  IADD3 R51, P1, R51, R36, RZ ;  /* 0x0000002433337210 */ /* 0x000fe20007f3e0ff */
[----:B------:R1:W5:Y:S01]  /*0d60*/  LDG.E.EL R63, desc[UR4][R40.64] ;  /* 0x00000004283f7981 */ /* 0x000362000c2e1900 */
[----:B0-----:R-:W-:Y:S02]  /*0d70*/  SHF.L.U64.HI R38, R62, 0x2, R49 ;  /* 0x000000023e267819 */ /* 0x001fe40000010231 */
[----:B------:R-:W-:Y:S01]  /*0d80*/  IADD3 R70, P0, R48, UR6, RZ ;  /* 0x0000000630467c10 */ /* 0x000fe2000ff1e0ff */
[----:B------:R-:W5:Y:S01]  /*0d90*/  LDG.E.EL.128 R16, desc[UR4][R16.64] ;  /* 0x0000000410107981 */ /* 0x000f62000c2e1d00 */
[----:B------:R-:W-:Y:S01]  /*0da0*/  SHF.L.U64.HI R39, R61, 0x2, R42 ;  /* 0x000000023d277819 */ /* 0x000fe2000001022a */
[----:B------:R-:W-:Y:S01]  /*0db0*/  IMAD.WIDE R26, R29, 0x4, R26 ;  /* 0x000000041d1a7825 */ /* 0x000fe200078e021a */
[----:B------:R-:W-:Y:S02]  /*0dc0*/  IADD3.X R42, R22, R35, RZ, P1, !PT ;  /* 0x00000023162a7210 */ /* 0x000fe40000ffe4ff */
[----:B------:R-:W5:Y:S01]  /*0dd0*/  LDG.E.EL.128 R20, desc[UR4][R20.64] ;  /* 0x0000000414147981 */ /* 0x000f62000c2e1d00 */
[----:B-1----:R-:W-:Y:S01]  /*0de0*/  IMAD.SHL.U32 R41, R61, 0x4, RZ ;  /* 0x000000043d297824 */ /* 0x002fe200078e00ff */
[----:B------:R-:W-:Y:S01]  /*0df0*/  IADD3.X R71, R38, UR7, RZ, P0, !PT ;  /* 0x0000000726477c10 */ /* 0x000fe200087fe4ff */
[C---:B------:R-:W-:Y:S01]  /*0e00*/  IMAD.SHL.U32 R40, R51.reuse, 0x4, RZ ;  /* 0x0000000433287824 */ /* 0x040fe200078e00ff */
[----:B------:R-:W5:Y:S02]  /*0e10*/  LDG.E.EL R59, desc[UR4][R26.64] ;  /* 0x000000041a3b7981 */ /* 0x000f64000c2e1900 */
[----:B------:R-:W-:Y:S01]  /*0e20*/  IADD3 R72, P1, R41, UR6, RZ ;  /* 0x0000000629487c10 */ /* 0x000fe2000ff3e0ff */
[----:B------:R-:W-:Y:S01]  /*0e30*/  IMAD.WIDE R70, R6, 0x4, R70 ;  /* 0x0000000406467825 */ /* 0x000fe200078e0246 */
[----:B------:R-:W-:-:S02]  /*0e40*/  SHF.L.U64.HI R42, R51, 0x2, R42 ;  /* 0x00000002332a7819 */ /* 0x000fc4000001022a */
[----:B------:R-:W-:Y:S01]  /*0e50*/  IADD3.X R73, R39, UR7, RZ, P1, !PT ;  /* 0x0000000727497c10 */ /* 0x000fe20008ffe4ff */
[----:B------:R-:W5:Y:S01]  /*0e60*/  LDG.E.EL.128 R24, desc[UR4][R24.64] ;  /* 0x0000000418187981 */ /* 0x000f62000c2e1d00 */
[----:B------:R-:W-:Y:S01]  /*0e70*/  IADD3 R68, P2, R40, UR6, RZ ;  /* 0x0000000628447c10 */ /* 0x000fe2000ff5e0ff */
[----:B------:R-:W-:-:S03]  /*0e80*/  IMAD.WIDE R70, R32, 0x4, R70 ;  /* 0x0000000420467825 */ /* 0x000fc600078e0246 */
[----:B------:R-:W-:Y:S01]  /*0e90*/  IADD3.X R69, R42, UR7, RZ, P2, !PT ;  /* 0x000000072a457c10 */ /* 0x000fe200097fe4ff */
[C---:B------:R-:W-:Y:S01]  /*0ea0*/  IMAD.WIDE R72, R31.reuse, 0x4, R72 ;  /* 0x000000041f487825 */ /* 0x040fe200078e0248 */
[----:B------:R-:W5:Y:S03]  /*0eb0*/  LDG.E.EL R67, desc[UR4][R70.64] ;  /* 0x0000000446437981 */ /* 0x000f66000c2e1900 */
[----:B------:R-:W-:-:S04]  /*0ec0*/  IMAD.WIDE R68, R31, 0x4, R68 ;  /* 0x000000041f447825 */ /* 0x000fc800078e0244 */
[----:B------:R-:W-:-:S04]  /*0ed0*/  IMAD.WIDE R72, R29, 0x4, R72 ;  /* 0x000000041d487825 */ /* 0x000fc800078e0248 */
[----:B------:R-:W-:Y:S01]  /*0ee0*/  IMAD.WIDE R68, R29, 0x4, R68 ;  /* 0x000000041d447825 */ /* 0x000fe200078e0244 */
[----:B------:R-:W5:Y:S04]  /*0ef0*/  LDG.E.EL R62, desc[UR4][R72.64] ;  /* 0x00000004483e7981 */ /* 0x000f68000c2e1900 */
[----:B------:R-:W5:Y:S01]  /*0f00*/  LDG.E.EL R51, desc[UR4][R68.64] ;  /* 0x0000000444337981 */ /* 0x000f62000c2e1900 */
[----:B------:R-:W-:Y:S01]  /*0f10*/  IADD3 R48, P1, R48, UR8, RZ ;  /* 0x0000000830307c10 */ /* 0x000fe2000ff3e0ff */
[----:B------:R-:W-:-:S03]  /*0f20*/  IMAD.SHL.U32 R43, R43, 0x400, RZ ;  /* 0x000004002b2b7824 */ /* 0x000fc600078e00ff */
[----:B------:R-:W-:-:S03]  /*0f30*/  IADD3.X R49, R38, UR9, RZ, P1, !PT ;  /* 0x0000000926317c10 */ /* 0x000fc60008ffe4ff */
[----:B------:R-:W-:Y:S01]  /*0f40*/  IMAD.WIDE R48, R43, 0x4, R48 ;  /* 0x000000042b307825 */ /* 0x000fe200078e0230 */
[----:B------:R-:W-:-:S04]  /*0f50*/  IADD3 R60, P0, R60, UR8, RZ ;  /* 0x000000083c3c7c10 */ /* 0x000fc8000ff1e0ff */
[----:B------:R0:W5:Y:S01]  /*0f60*/  LDG.E.EL R38, desc[UR4][R48.64] ;  /* 0x0000000430267981 */ /* 0x000162000c2e1900 */
[----:B------:R-:W-:-:S03]  /*0f70*/  IADD3.X R61, R37, UR9, RZ, P0, !PT ;  /* 0x00000009253d7c10 */ /* 0x000fc600087fe4ff */
[----:B------:R-:W-:-:S05]  /*0f80*/  IMAD.WIDE R60, R43, 0x4, R60 ;  /* 0x000000042b3c7825 */ /* 0x000fca00078e023c */
[----:B------:R1:W5:Y:S01]  /*0f90*/  LDG.E.EL R37, desc[UR4][R60.64] ;  /* 0x000000043c257981 */ /* 0x000362000c2e1900 */
[----:B--2---:R-:W-:Y:S01]  /*0fa0*/  FADD R54, -R53, R54 ;  /* 0x0000003635367221 */ /* 0x004fe20000000100 */
[----:B---3--:R-:W-:Y:S01]  /*0fb0*/  FADD R64, -R55, R64 ;  /* 0x0000004037407221 */ /* 0x008fe20000000100 */
[----:B----4-:R-:W-:Y:S02]  /*0fc0*/  FADD R58, -R57, R58 ;  /* 0x0000003a393a7221 */ /* 0x010fe40000000100 */
[C---:B-----5:R-:W-:Y:S01]  /*0fd0*/  FFMA R53, R16.reuse, R54, R53 ;  /* 0x0000003610357223 */ /* 0x060fe20000000035 */
[----:B------:R-:W-:Y:S01]  /*0fe0*/  FFMA R54, R16, R64, R55 ;  /* 0x0000004010367223 */ /* 0x000fe20000000037 */
[----:B------:R-:W-:-:S04]  /*0ff0*/  SHF.R.U32.HI R55, RZ, 0x1a, R21 ;  /* 0x0000001aff377819 */ /* 0x000fc80000011615 */
[----:B------:R-:W-:Y:S01]  /*1000*/  LOP3.LUT R55, R55, 0x20, RZ, 0xc0, !PT ;  /* 0x0000002037377812 */ /* 0x000fe200078ec0ff */
[----:B------:R-:W-:-:S03]  /*1010*/  FFMA R57, R16, R58, R57 ;  /* 0x0000003a10397223 */ /* 0x000fc60000000039 */
[----:B------:R-:W-:Y:S02]  /*1020*/  IADD3 R55, P0, R20, R55, RZ ;  /* 0x0000003714377210 */ /* 0x000fe40007f1e0ff */
[----:B0-----:R-:W-:-:S04]  /*1030*/  SHF.R.U32.HI R49, RZ, 0x1a, R25 ;  /* 0x0000001aff317819 */ /* 0x001fc80000011619 */
[----:B------:R-:W-:Y:S02]  /*1040*/  LOP3.LUT R49, R49, 0x20, RZ, 0xc0, !PT ;  /* 0x0000002031317812 */ /* 0x000fe400078ec0ff */
[----:B------:R-:W-:Y:S02]  /*1050*/  IADD3.X R58, RZ, R21, RZ, P0, !PT ;  /* 0x00000015ff3a7210 */ /* 0x000fe400007fe4ff */
[----:B------:R-:W-:Y:S02]  /*1060*/  IADD3 R20, P0, R44, R55, RZ ;  /* 0x000000372c147210 */ /* 0x000fe40007f1e0ff */
[----:B------:R-:W-:Y:S01]  /*1070*/  IADD3 R21, P1, R24, R49, RZ ;  /* 0x0000003118157210 */ /* 0x000fe20007f3e0ff */
[----:B------:R-:W-:Y:S01]  /*1080*/  FADD R67, -R56, R67 ;  /* 0x0000004338437221 */ /* 0x000fe20000000100 */
[----:B------:R-:W-:Y:S01]  /*1090*/  FADD R63, -R52, R63 ;  /* 0x0000003f343f7221 */ /* 0x000fe20000000100 */
[----:B------:R-:W-:Y:S01]  /*10a0*/  IMAD.X R49, R46, 0x1, R58, P0 ;  /* 0x000000012e317824 */ /* 0x000fe200000e063a */
[----:B-1----:R-:W-:Y:S01]  /*10b0*/  LEA R60, P0, R21, UR6, 0x2 ;  /* 0x00000006153c7c11 */ /* 0x002fe2000f8010ff */
[----:B------:R-:W-:-:S02]  /*10c0*/  IMAD.X R64, RZ, RZ, R25, P1 ;  /* 0x000000ffff407224 */ /* 0x000fc400008e0619 */
[C---:B------:R-:W-:Y:S01]  /*10d0*/  FFMA R56, R17.reuse, R67, R56 ;  /* 0x0000004311387223 */ /* 0x040fe20000000038 */
[----:B------:R-:W-:Y:S01]  /*10e0*/  FFMA R67, R17, R63, R52 ;  /* 0x0000003f11437223 */ /* 0x000fe20000000034 */
[C---:B------:R-:W-:Y:S01]  /*10f0*/  SHF.L.U64.HI R48, R20.reuse, 0x2, R49 ;  /* 0x0000000214307819 */ /* 0x040fe20000010231 */
[----:B------:R-:W-:Y:S01]  /*1100*/  FADD R62, -R65, R62 ;  /* 0x0000003e413e7221 */ /* 0x000fe20000000100 */
[----:B------:R-:W-:Y:S01]  /*1110*/  LEA.HI.X R52, R21, UR7, R64, 0x2, P0 ;  /* 0x0000000715347c11 */ /* 0x000fe200080f1440 */
[----:B------:R-:W-:Y:S01]  /*1120*/  IMAD.SHL.U32 R49, R20, 0x4, RZ ;  /* 0x0000000414317824 */ /* 0x000fe200078e00ff */
[----:B------:R-:W-:Y:S01]  /*1130*/  IADD3 R24, P1, R60, R15, RZ ;  /* 0x0000000f3c187210 */ /* 0x000fe20007f3e0ff */
[----:B------:R-:W-:Y:S01]  /*1140*/  FFMA R65, R16, R62, R65 ;  /* 0x0000003e10417223 */ /* 0x000fe20000000041 */
[----:B------:R-:W-:Y:S02]  /*1150*/  FADD R51, -R50, R51 ;  /* 0x0000003332337221 */ /* 0x000fe40000000100 */
[----:B------:R-:W-:-:S02]  /*1160*/  IADD3.X R25, R52, R4, RZ, P1, !PT ;  /* 0x0000000434197210 */ /* 0x000fc40000ffe4ff */
[----:B------:R-:W-:Y:S01]  /*1170*/  IADD3 R62, P0, R49, UR6, RZ ;  /* 0x00000006313e7c10 */ /* 0x000fe2000ff1e0ff */
[----:B------:R-:W-:Y:S01]  /*1180*/  FFMA R61, R17, R51, R50 ;  /* 0x00000033113d7223 */ /* 0x000fe20000000032 */
[----:B------:R-:W-:Y:S02]  /*1190*/  IMAD.WIDE R24, R6, 0x4, R24 ;  /* 0x0000000406187825 */ /* 0x000fe400078e0218 */
[----:B------:R-:W-:Y:S02]  /*11a0*/  IADD3.X R63, R48, UR7, RZ, P0, !PT ;  /* 0x00000007303f7c10 */ /* 0x000fe400087fe4ff */
[----:B------:R-:W-:Y:S01]  /*11b0*/  IADD3 R51, P0, R21, R44, RZ ;  /* 0x0000002c15337210 */ /* 0x000fe20007f1e0ff */
[----:B------:R-:W-:-:S04]  /*11c0*/  IMAD.WIDE R68, R32, 0x4, R24 ;  /* 0x0000000420447825 */ /* 0x000fc800078e0218 */
[----:B------:R-:W-:Y:S02]  /*11d0*/  IMAD.X R24, R64, 0x1, R46, P0 ;  /* 0x0000000140187824 */ /* 0x000fe400000e062e */
[----:B------:R-:W-:Y:S01]  /*11e0*/  FADD R59, -R66, R59 ;  /* 0x0000003b423b7221 */ /* 0x000fe20000000100 */
[C---:B------:R-:W-:Y:S01]  /*11f0*/  IMAD.SHL.U32 R50, R51.reuse, 0x4, RZ ;  /* 0x0000000433327824 */ /* 0x040fe200078e00ff */
[----:B------:R-:W2:Y:S01]  /*1200*/  LDG.E.EL R20, desc[UR4][R68.64] ;  /* 0x0000000444147981 */ /* 0x000ea2000c2e1900 */
[----:B------:R-:W-:-:S03]  /*1210*/  SHF.L.U64.HI R51, R51, 0x2, R24 ;  /* 0x0000000233337819 */ /* 0x000fc60000010218 */
[----:B------:R-:W-:-:S04]  /*1220*/  IADD3 R24, P0, R50, UR6, RZ ;  /* 0x0000000632187c10 */ /* 0x000fc8000ff1e0ff */
[----:B------:R-:W-:Y:S01]  /*1230*/  IADD3.X R25, R51, UR7, RZ, P0, !PT ;  /* 0x0000000733197c10 */ /* 0x000fe200087fe4ff */
[----:B------:R-:W-:-:S04]  /*1240*/  IMAD.WIDE R62, R47, 0x4, R62 ;  /* 0x000000042f3e7825 */ /* 0x000fc800078e023e */
[----:B------:R-:W-:-:S04]  /*1250*/  IMAD.WIDE R24, R6, 0x4, R24 ;  /* 0x0000000406187825 */ /* 0x000fc800078e0218 */
[----:B------:R-:W-:-:S04]  /*1260*/  IMAD.WIDE R70, R45, 0x4, R62 ;  /* 0x000000042d467825 */ /* 0x000fc800078e023e */
[----:B------:R-:W-:-:S04]  /*1270*/  IMAD.WIDE R62, R32, 0x4, R24 ;  /* 0x00000004203e7825 */ /* 0x000fc800078e0218 */
[----:B------:R-:W-:Y:S02]  /*1280*/  FFMA R66, R17, R59, R66 ;  /* 0x0000003b11427223 */ /* 0x000fe40000000042 */
[----:B------:R0:W3:Y:S04]  /*1290*/  LDG.E.EL R59, desc[UR4][R70.64] ;  /* 0x00000004463b7981 */ /* 0x0000e8000c2e1900 */
[----:B------:R-:W3:Y:S01]  /*12a0*/  LDG.E.EL R62, desc[UR4][R62.64] ;  /* 0x000000043e3e7981 */ /* 0x000ee2000c2e1900 */
[----:B------:R-:W-:-:S05]  /*12b0*/  IADD3 R24, P0, R60, R34, RZ ;  /* 0x000000223c187210 */ /* 0x000fca0007f1e0ff */
[----:B------:R-:W-:Y:S02]  /*12c0*/  IMAD.X R25, R52, 0x1, R33, P0 ;  /* 0x0000000134197824 */ /* 0x000fe400000e0621 */
[----:B------:R-:W-:-:S04]  /*12d0*/  IMAD.WIDE R24, R31, 0x4, R24 ;  /* 0x000000041f187825 */ /* 0x000fc800078e0218 */
[----:B0-----:R-:W-:-:S04]  /*12e0*/  IMAD.WIDE R70, R29, 0x4, R24 ;  /* 0x000000041d467825 */ /* 0x001fc800078e0218 */
[----:B------:R-:W-:Y:S01]  /*12f0*/  FADD R24, -R54, R53 ;  /* 0x0000003536187221 */ /* 0x000fe20000000100 */
[----:B------:R-:W-:-:S03]  /*1300*/  LEA R53, P0, R55, UR6, 0x2 ;  /* 0x0000000637357c11 */ /* 0x000fc6000f8010ff */
[----:B------:R-:W-:Y:S01]  /*1310*/  FFMA R24, R11, R24, R54 ;  /* 0x000000180b187223 */ /* 0x000fe20000000036 */
[----:B------:R-:W-:Y:S01]  /*1320*/  LEA.HI.X R54, R55, UR7, R58, 0x2, P0 ;  /* 0x0000000737367c11 */ /* 0x000fe200080f143a */
[----:B---3--:R-:W-:Y:S01]  /*1330*/  FADD R60, -R59, R62 ;  /* 0x0000003e3b3c7221 */ /* 0x008fe20000000100 */
[----:B------:R-:W-:Y:S01]  /*1340*/  IADD3 R62, P0, R53, R15, RZ ;  /* 0x0000000f353e7210 */ /* 0x000fe20007f1e0ff */
[----:B------:R-:W-:Y:S01]  /*1350*/  FADD R25, -R56, R67 ;  /* 0x0000004338197221 */ /* 0x000fe20000000100 */
[----:B------:R0:W3:Y:S02]  /*1360*/  LDG.E.EL R52, desc[UR4][R70.64] ;  /* 0x0000000446347981 */ /* 0x0000e4000c2e1900 */
[----:B------:R-:W-:-:S03]  /*1370*/  IADD3.X R63, R54, R4, RZ, P0, !PT ;  /* 0x00000004363f7210 */ /* 0x000fc600007fe4ff */
[----:B------:R-:W-:-:S04]  /*1380*/  IMAD.WIDE R62, R6, 0x4, R62 ;  /* 0x00000004063e7825 */ /* 0x000fc800078e023e */
[----:B------:R-:W-:-:S06]  /*1390*/  IMAD.WIDE R68, R32, 0x4, R62 ;  /* 0x0000000420447825 */ /* 0x000fcc00078e023e */
[----:B------:R-:W2:Y:S01]  /*13a0*/  LDG.E.EL R69, desc[UR4][R68.64] ;  /* 0x0000000444457981 */ /* 0x000ea2000c2e1900 */
[----:B------:R-:W-:Y:S01]  /*13b0*/  FFMA R60, R18, R60, R59 ;  /* 0x0000003c123c7223 */ /* 0x000fe2000000003b */
[----:B------:R-:W-:-:S04]  /*13c0*/  SHF.R.U32.HI R59, RZ, 0x1a, R23 ;  /* 0x0000001aff3b7819 */ /* 0x000fc80000011617 */
[----:B------:R-:W-:-:S04]  /*13d0*/  LOP3.LUT R59, R59, 0x20, RZ, 0xc0, !PT ;  /* 0x000000203b3b7812 */ /* 0x000fc800078ec0ff */
[----:B------:R-:W-:-:S05]  /*13e0*/  IADD3 R59, P0, R22, R59, RZ ;  /* 0x0000003b163b7210 */ /* 0x000fca0007f1e0ff */
[----:B------:R-:W-:Y:S02]  /*13f0*/  IMAD.X R62, RZ, RZ, R23, P0 ;  /* 0x000000ffff3e7224 */ /* 0x000fe400000e0617 */
[----:B------:R-:W-:Y:S01]  /*1400*/  FFMA R25, R11, R25, R56 ;  /* 0x000000190b197223 */ /* 0x000fe20000000038 */
[----:B--2---:R-:W-:-:S04]  /*1410*/  FADD R20, -R69, R20 ;  /* 0x0000001445147221 */ /* 0x004fc80000000100 */
[----:B------:R-:W-:Y:S01]  /*1420*/  FFMA R63, R18, R20, R69 ;  /* 0x00000014123f7223 */ /* 0x000fe20000000045 */
[----:B------:R-:W-:Y:S01]  /*1430*/  FADD R20, -R65, R57 ;  /* 0x0000003941147221 */ /* 0x000fe20000000100 */
[----:B------:R-:W-:-:S05]  /*1440*/  IADD3 R57, P0, R44, R59, RZ ;  /* 0x0000003b2c397210 */ /* 0x000fca0007f1e0ff */
[----:B------:R-:W-:Y:S02]  /*1450*/  IMAD.X R22, R46, 0x1, R62, P0 ;  /* 0x000000012e167824 */ /* 0x000fe400000e063e */
[----:B------:R-:W-:-:S03]  /*1460*/  IMAD.SHL.U32 R56, R57, 0x4, RZ ;  /* 0x0000000439387824 */ /* 0x000fc600078e00ff */
[----:B------:R-:W-:Y:S02]  /*1470*/  SHF.L.U64.HI R57, R57, 0x2, R22 ;  /* 0x0000000239397819 */ /* 0x000fe40000010216 */
[----:B------:R-:W-:-:S04]  /*1480*/  IADD3 R22, P0, R56, UR6, RZ ;  /* 0x0000000638167c10 */ /* 0x000fc8000ff1e0ff */
[----:B------:R-:W-:-:S03]  /*1490*/  IADD3.X R23, R57, UR7, RZ, P0, !PT ;  /* 0x0000000739177c10 */ /* 0x000fc600087fe4ff */
[----:B------:R-:W-:Y:S01]  /*14a0*/  IMAD.WIDE R22, R47, 0x4, R22 ;  /* 0x000000042f167825 */ /* 0x000fe200078e0216 */
[----:B------:R-:W-:-:S04]  /*14b0*/  SHF.R.U32.HI R47, RZ, 0x1a, R27 ;  /* 0x0000001aff2f7819 */ /* 0x000fc8000001161b */
[----:B------:R-:W-:-:S04]  /*14c0*/  LOP3.LUT R47, R47, 0x20, RZ, 0xc0, !PT ;  /* 0x000000202f2f7812 */ /* 0x000fc800078ec0ff */
[----:B------:R-:W-:-:S04]  /*14d0*/  IADD3 R47, P0, R26, R47, RZ ;  /* 0x0000002f1a2f7210 */ /* 0x000fc80007f1e0ff */
[----:B------:R-:W-:Y:S02]  /*14e0*/  IADD3.X R68, RZ, R27, RZ, P0, !PT ;  /* 0x0000001bff447210 */ /* 0x000fe400007fe4ff */
[----:B------:R-:W-:-:S05]  /*14f0*/  IADD3 R44, P0, R47, R44, RZ ;  /* 0x0000002c2f2c7210 */ /* 0x000fca0007f1e0ff */
[----:B------:R-:W-:-:S05]  /*1500*/  IMAD.X R27, R68, 0x1, R46, P0 ;  /* 0x00000001441b7824 */ /* 0x000fca00000e062e */
[C---:B------:R-:W-:Y:S01]  /*1510*/  SHF.L.U64.HI R27, R44.reuse, 0x2, R27 ;  /* 0x000000022c1b7819 */ /* 0x040fe2000001021b */
[----:B------:R-:W-:Y:S02]  /*1520*/  IMAD.SHL.U32 R44, R44, 0x4, RZ ;  /* 0x000000042c2c7824 */ /* 0x000fe400078e00ff */
[----:B0-----:R-:W-:-:S03]  /*1530*/  IMAD.WIDE R70, R45, 0x4, R22 ;  /* 0x000000042d467825 */ /* 0x001fc600078e0216 */
[----:B------:R-:W-:Y:S01]  /*1540*/  IADD3 R22, P0, R44, UR6, RZ ;  /* 0x000000062c167c10 */ /* 0x000fe2000ff1e0ff */
[----:B------:R-:W-:Y:S01]  /*1550*/  FFMA R20, R0, R20, R65 ;  /* 0x0000001400147223 */ /* 0x000fe20000000041 */
[----:B------:R-:W2:Y:S02]  /*1560*/  LDG.E.EL R26, desc[UR4][R70.64] ;  /* 0x00000004461a7981 */ /* 0x000ea4000c2e1900 */
[----:B------:R-:W-:Y:S02]  /*1570*/  IADD3.X R23, R27, UR7, RZ, P0, !PT ;  /* 0x000000071b177c10 */ /* 0x000fe400087fe4ff */
[----:B------:R-:W-:-:S04]  /*1580*/  IADD3 R45, P0, R36, R55, RZ ;  /* 0x00000037242d7210 */ /* 0x000fc80007f1e0ff */
[----:B------:R-:W-:Y:S01]  /*1590*/  IADD3.X R46, R35, R58, RZ, P0, !PT ;  /* 0x0000003a232e7210 */ /* 0x000fe200007fe4ff */
[----:B------:R-:W-:-:S03]  /*15a0*/  IMAD.WIDE R22, R6, 0x4, R22 ;  /* 0x0000000406167825 */ /* 0x000fc600078e0216 */
[C---:B------:R-:W-:Y:S01]  /*15b0*/  SHF.L.U64.HI R46, R45.reuse, 0x2, R46 ;  /* 0x000000022d2e7819 */ /* 0x040fe2000001022e */
[----:B------:R-:W-:Y:S02]  /*15c0*/  IMAD.SHL.U32 R45, R45, 0x4, RZ ;  /* 0x000000042d2d7824 */ /* 0x000fe400078e00ff */
[----:B------:R-:W-:-:S03]  /*15d0*/  IMAD.WIDE R72, R32, 0x4, R22 ;  /* 0x0000000420487825 */ /* 0x000fc600078e0216 */
[----:B------:R-:W-:Y:S02]  /*15e0*/  IADD3 R22, P0, R45, UR6, RZ ;  /* 0x000000062d167c10 */ /* 0x000fe4000ff1e0ff */
[----:B------:R-:W2:Y:S02]  /*15f0*/  LDG.E.EL R67, desc[UR4][R72.64] ;  /* 0x0000000448437981 */ /* 0x000ea4000c2e1900 */
[----:B------:R-:W-:Y:S02]  /*1600*/  IADD3.X R23, R46, UR7, RZ, P0, !PT ;  /* 0x000000072e177c10 */ /* 0x000fe400087fe4ff */
[----:B------:R-:W-:-:S05]  /*1610*/  IADD3 R21, P0, R21, R36, RZ ;  /* 0x0000002415157210 */ /* 0x000fca0007f1e0ff */
[----:B------:R-:W-:Y:S02]  /*1620*/  IMAD.X R64, R64, 0x1, R35, P0 ;  /* 0x0000000140407824 */ /* 0x000fe400000e0623 */
[----:B------:R-:W-:-:S03]  /*1630*/  IMAD.WIDE R22, R31, 0x4, R22 ;  /* 0x000000041f167825 */ /* 0x000fc600078e0216 */
[C---:B------:R-:W-:Y:S02]  /*1640*/  SHF.L.U64.HI R65, R21.reuse, 0x2, R64 ;  /* 0x0000000215417819 */ /* 0x040fe40000010240 */
[----:B------:R-:W-:Y:S01]  /*1650*/  SHF.L.U32 R64, R21, 0x2, RZ ;  /* 0x0000000215407819 */ /* 0x000fe200000006ff */
[----:B------:R-:W-:-:S03]  /*1660*/  IMAD.WIDE R74, R29, 0x4, R22 ;  /* 0x000000041d4a7825 */ /* 0x000fc600078e0216 */
[----:B------:R-:W-:Y:S02]  /*1670*/  IADD3 R22, P0, R64, UR6, RZ ;  /* 0x0000000640167c10 */ /* 0x000fe4000ff1e0ff */
[----:B------:R-:W4:Y:S02]  /*1680*/  LDG.E.EL R55, desc[UR4][R74.64] ;  /* 0x000000044a377981 */ /* 0x000f24000c2e1900 */
[----:B------:R-:W-:-:S03]  /*1690*/  IADD3.X R23, R65, UR7, RZ, P0, !PT ;  /* 0x0000000741177c10 */ /* 0x000fc600087fe4ff */
[----:B------:R-:W-:-:S04]  /*16a0*/  IMAD.WIDE R22, R31, 0x4, R22 ;  /* 0x000000041f167825 */ /* 0x000fc800078e0216 */
[----:B------:R-:W-:-:S06]  /*16b0*/  IMAD.WIDE R22, R29, 0x4, R22 ;  /* 0x000000041d167825 */ /* 0x000fcc00078e0216 */
[----:B------:R-:W4:Y:S01]  /*16c0*/  LDG.E.EL R22, desc[UR4][R22.64] ;  /* 0x0000000416167981 */ /* 0x000f22000c2e1900 */
[----:B--2---:R-:W-:-:S04]  /*16d0*/  FADD R58, -R26, R67 ;  /* 0x000000431a3a7221 */ /* 0x004fc80000000100 */
[----:B------:R-:W-:Y:S01]  /*16e0*/  FFMA R58, R19, R58, R26 ;  /* 0x0000003a133a7223 */ /* 0x000fe2000000001a */
[----:B------:R-:W-:-:S04]  /*16f0*/  FADD R26, -R60, R63 ;  /* 0x0000003f3c1a7221 */ /* 0x000fc80000000100 */
[----:B------:R-:W-:Y:S01]  /*1700*/  FFMA R26, R11, R26, R60 ;  /* 0x0000001a0b1a7223 */ /* 0x000fe2000000003c */
[----:B----4-:R-:W-:-:S04]  /*1710*/  FADD R21, -R55, R22 ;  /* 0x0000001637157221 */ /* 0x010fc80000000100 */
[----:B------:R-:W-:Y:S01]  /*1720*/  FFMA R55, R18, R21, R55 ;  /* 0x0000001512377223 */ /* 0x000fe20000000037 */
[----:B------:R-:W-:-:S04]  /*1730*/  FADD R21, -R61, R66 ;  /* 0x000000423d157221 */ /* 0x000fc80000000100 */
[----:B------:R-:W-:Y:S01]  /*1740*/  FFMA R21, R0, R21, R61 ;  /* 0x0000001500157223 */ /* 0x000fe2000000003d */
[----:B------:R-:W-:-:S05]  /*1750*/  IADD3 R61, P0, R36, R59, RZ ;  /* 0x0000003b243d7210 */ /* 0x000fca0007f1e0ff */
[----:B------:R-:W-:Y:S02]  /*1760*/  IMAD.X R66, R35, 0x1, R62, P0 ;  /* 0x0000000123427824 */ /* 0x000fe400000e063e */
[----:B------:R-:W-:-:S03]  /*1770*/  IMAD.SHL.U32 R60, R61, 0x4, RZ ;  /* 0x000000043d3c7824 */ /* 0x000fc600078e00ff */
[----:B------:R-:W-:Y:S02]  /*1780*/  SHF.L.U64.HI R61, R61, 0x2, R66 ;  /* 0x000000023d3d7819 */ /* 0x000fe40000010242 */
[----:B------:R-:W-:-:S04]  /*1790*/  IADD3 R22, P0, R60, UR6, RZ ;  /* 0x000000063c167c10 */ /* 0x000fc8000ff1e0ff */
        /* <DEDUP_REMOVED lines=8> */
[----:B------:R0:W2:Y:S02]  /*1820*/  LDG.E.EL R35, desc[UR4][R70.64] ;  /* 0x0000000446237981 */ /* 0x0000a4000c2e1900 */
[----:B------:R-:W-:-:S03]  /*1830*/  IADD3.X R23, R66, UR7, RZ, P0, !PT ;  /* 0x0000000742177c10 */ /* 0x000fc600087fe4ff */
[----:B------:R-:W-:-:S04]  /*1840*/  IMAD.WIDE R22, R31, 0x4, R22 ;  /* 0x000000041f167825 */ /* 0x000fc800078e0216 */
[----:B------:R-:W-:-:S06]  /*1850*/  IMAD.WIDE R22, R29, 0x4, R22 ;  /* 0x000000041d167825 */ /* 0x000fcc00078e0216 */
[----:B------:R-:W2:Y:S01]  /*1860*/  LDG.E.EL R22, desc[UR4][R22.64] ;  /* 0x0000000416167981 */ /* 0x000ea2000c2e1900 */
[----:B------:R-:W-:-:S04]  /*1870*/  LEA R63, P0, R59, UR6, 0x2 ;  /* 0x000000063b3f7c11 */ /* 0x000fc8000f8010ff */
[----:B------:R-:W-:Y:S02]  /*1880*/  LEA.HI.X R59, R59, UR7, R62, 0x2, P0 ;  /* 0x000000073b3b7c11 */ /* 0x000fe400080f143e */
[----:B------:R-:W-:-:S04]  /*1890*/  LEA R62, P0, R47, UR6, 0x2 ;  /* 0x000000062f3e7c11 */ /* 0x000fc8000f8010ff */
[----:B------:R-:W-:Y:S02]  /*18a0*/  LEA.HI.X R47, R47, UR7, R68, 0x2, P0 ;  /* 0x000000072f2f7c11 */ /* 0x000fe400080f1444 */
[----:B0-----:R-:W-:-:S04]  /*18b0*/  IADD3 R70, P1, R8, UR8, RZ ;  /* 0x0000000808467c10 */ /* 0x001fc8000ff3e0ff */
[----:B------:R-:W-:Y:S02]  /*18c0*/  IADD3.X R71, R28, UR9, RZ, P1, !PT ;  /* 0x000000091c477c10 */ /* 0x000fe40008ffe4ff */
[----:B------:R-:W-:-:S04]  /*18d0*/  IADD3 R50, P2, R50, UR8, RZ ;  /* 0x0000000832327c10 */ /* 0x000fc8000ff5e0ff */
[----:B------:R-:W-:Y:S02]  /*18e0*/  IADD3.X R51, R51, UR9, RZ, P2, !PT ;  /* 0x0000000933337c10 */ /* 0x000fe400097fe4ff */
[----:B------:R-:W-:Y:S02]  /*18f0*/  IADD3 R64, P3, R64, UR8, RZ ;  /* 0x0000000840407c10 */ /* 0x000fe4000ff7e0ff */
[----:B------:R-:W-:Y:S02]  /*1900*/  IADD3 R28, P4, R36, UR8, RZ ;  /* 0x00000008241c7c10 */ /* 0x000fe4000ff9e0ff */
[----:B------:R-:W-:Y:S01]  /*1910*/  IADD3.X R65, R65, UR9, RZ, P3, !PT ;  /* 0x0000000941417c10 */ /* 0x000fe20009ffe4ff */
[----:B------:R-:W-:-:S06]  /*1920*/  IMAD.WIDE R50, R43, 0x4, R50 ;  /* 0x000000042b327825 */ /* 0x000fcc00078e0232 */
[----:B------:R-:W4:Y:S01]  /*1930*/  LDG.E.EL R50, desc[UR4][R50.64] ;  /* 0x0000000432327981 */ /* 0x000f22000c2e1900 */
[----:B--2---:R-:W-:Y:S01]  /*1940*/  FADD R72, -R35, R22 ;  /* 0x0000001623487221 */ /* 0x004fe20000000100 */
[----:B------:R-:W-:-:S05]  /*1950*/  IADD3 R22, P0, R63, R15, RZ ;  /* 0x0000000f3f167210 */ /* 0x000fca0007f1e0ff */
[----:B------:R-:W-:Y:S01]  /*1960*/  IMAD.X R23, R59, 0x1, R4, P0 ;  /* 0x000000013b177824 */ /* 0x000fe200000e0604 */
[----:B------:R-:W-:-:S04]  /*1970*/  IADD3 R68, P0, R13, UR8, RZ ;  /* 0x000000080d447c10 */ /* 0x000fc8000ff1e0ff */
[----:B------:R-:W-:Y:S01]  /*1980*/  IADD3.X R69, R30, UR9, RZ, P0, !PT ;  /* 0x000000091e457c10 */ /* 0x000fe200087fe4ff */
[----:B------:R-:W-:Y:S02]  /*1990*/  FFMA R35, R19, R72, R35 ;  /* 0x0000004813237223 */ /* 0x000fe40000000023 */
[----:B------:R-:W-:Y:S01]  /*19a0*/  IMAD.WIDE R72, R43, 0x4, R68 ;  /* 0x000000042b487825 */ /* 0x000fe200078e0244 */
[----:B------:R-:W-:-:S04]  /*19b0*/  IADD3 R68, P0, R10, UR8, RZ ;  /* 0x000000080a447c10 */ /* 0x000fc8000ff1e0ff */
[----:B------:R-:W-:Y:S01]  /*19c0*/  IADD3.X R69, R7, UR9, RZ, P0, !PT ;  /* 0x0000000907457c10 */ /* 0x000fe200087fe4ff */
[----:B------:R-:W-:Y:S01]  /*19d0*/  IMAD.WIDE R22, R6, 0x4, R22 ;  /* 0x0000000406167825 */ /* 0x000fe200078e0216 */
[----:B------:R-:W-:Y:S01]  /*19e0*/  IADD3 R8, P0, R62, R15, RZ ;  /* 0x0000000f3e087210 */ /* 0x000fe20007f1e0ff */
[----:B------:R0:W2:Y:S01]  /*19f0*/  LDG.E.EL R13, desc[UR4][R72.64] ;  /* 0x00000004480d7981 */ /* 0x0000a2000c2e1900 */
[----:B------:R-:W-:-:S03]  /*1a00*/  SHF.L.U32 R7, R9, 0xa, RZ ;  /* 0x0000000a09077819 */ /* 0x000fc600000006ff */
[----:B------:R-:W-:Y:S01]  /*1a10*/  IMAD.X R9, R47, 0x1, R4, P0 ;  /* 0x000000012f097824 */ /* 0x000fe200000e0604 */
[----:B------:R-:W-:Y:S01]  /*1a20*/  IADD3 R4, P0, R5, UR8, RZ ;  /* 0x0000000805047c10 */ /* 0x000fe2000ff1e0ff */
[----:B------:R-:W-:-:S03]  /*1a30*/  IMAD.WIDE R8, R6, 0x4, R8 ;  /* 0x0000000406087825 */ /* 0x000fc600078e0208 */
[----:B------:R-:W-:Y:S02]  /*1a40*/  IADD3.X R5, R3, UR9, RZ, P0, !PT ;  /* 0x0000000903057c10 */ /* 0x000fe400087fe4ff */
[----:B------:R-:W-:Y:S02]  /*1a50*/  IADD3 R74, P0, R62, R34, RZ ;  /* 0x000000223e4a7210 */ /* 0x000fe40007f1e0ff */
[----:B0-----:R-:W-:Y:S01]  /*1a60*/  IADD3 R72, P1, R41, UR8, RZ ;  /* 0x0000000829487c10 */ /* 0x001fe2000ff3e0ff */
[----:B------:R-:W-:-:S03]  /*1a70*/  IMAD.WIDE R22, R32, 0x4, R22 ;  /* 0x0000000420167825 */ /* 0x000fc600078e0216 */
[----:B------:R-:W-:Y:S01]  /*1a80*/  IADD3.X R73, R39, UR9, RZ, P1, !PT ;  /* 0x0000000927497c10 */ /* 0x000fe20008ffe4ff */
[----:B------:R-:W-:Y:S01]  /*1a90*/  IMAD.X R75, R47, 0x1, R33, P0 ;  /* 0x000000012f4b7824 */ /* 0x000fe200000e0621 */
[----:B------:R-:W-:Y:S01]  /*1aa0*/  IADD3 R62, P0, R34, R53, RZ ;  /* 0x00000035223e7210 */ /* 0x000fe20007f1e0ff */
[----:B------:R-:W-:Y:S01]  /*1ab0*/  IMAD.WIDE R8, R32, 0x4, R8 ;  /* 0x0000000420087825 */ /* 0x000fe200078e0208 */
[----:B------:R-:W-:Y:S01]  /*1ac0*/  IADD3 R32, P1, R34, R63, RZ ;  /* 0x0000003f22207210 */ /* 0x000fe20007f3e0ff */
[----:B------:R-:W5:Y:S01]  /*1ad0*/  LDG.E.EL R22, desc[UR4][R22.64] ;  /* 0x0000000416167981 */ /* 0x000f62000c2e1900 */
[----:B------:R-:W-:-:S03]  /*1ae0*/  IADD3.X R63, R33, R54, RZ, P0, !PT ;  /* 0x00000036213f7210 */ /* 0x000fc600007fe4ff */
[----:B------:R-:W-:Y:S01]  /*1af0*/  IMAD.X R33, R33, 0x1, R59, P1 ;  /* 0x0000000121217824 */ /* 0x000fe200008e063b */
[----:B------:R-:W-:Y:S01]  /*1b00*/  IADD3 R30, P2, R44, UR8, RZ ;  /* 0x000000082c1e7c10 */ /* 0x000fe2000ff5e0ff */
[C---:B------:R-:W-:Y:S01]  /*1b10*/  IMAD.WIDE R74, R31.reuse, 0x4, R74 ;  /* 0x000000041f4a7825 */ /* 0x040fe200078e024a */
[----:B------:R-:W-:Y:S01]  /*1b20*/  IADD3 R76, P0, R49, UR8, RZ ;  /* 0x00000008314c7c10 */ /* 0x000fe2000ff1e0ff */
[----:B------:R0:W5:Y:S01]  /*1b30*/  LDG.E.EL R9, desc[UR4][R8.64] ;  /* 0x0000000408097981 */ /* 0x000162000c2e1900 */
[----:B------:R-:W-:Y:S01]  /*1b40*/  IADD3 R56, P1, R56, UR8, RZ ;  /* 0x0000000838387c10 */ /* 0x000fe2000ff3e0ff */
[----:B------:R-:W-:-:S04]  /*1b50*/  IMAD.WIDE R62, R31, 0x4, R62 ;  /* 0x000000041f3e7825 */ /* 0x000fc800078e023e */
[----:B------:R-:W-:Y:S01]  /*1b60*/  IMAD.WIDE R32, R31, 0x4, R32 ;  /* 0x000000041f207825 */ /* 0x000fe200078e0220 */
[----:B------:R-:W-:Y:S02]  /*1b70*/  IADD3.X R31, R27, UR9, RZ, P2, !PT ;  /* 0x000000091b1f7c10 */ /* 0x000fe400097fe4ff */
[----:B------:R-:W-:Y:S01]  /*1b80*/  IADD3.X R77, R48, UR9, RZ, P0, !PT ;  /* 0x00000009304d7c10 */ /* 0x000fe200087fe4ff */
[C---:B------:R-:W-:Y:S01]  /*1b90*/  IMAD.WIDE R74, R29.reuse, 0x4, R74 ;  /* 0x000000041d4a7825 */ /* 0x040fe200078e024a */
[----:B------:R-:W-:Y:S02]  /*1ba0*/  IADD3.X R57, R57, UR9, RZ, P1, !PT ;  /* 0x0000000939397c10 */ /* 0x000fe40008ffe4ff */
[----:B------:R-:W-:Y:S01]  /*1bb0*/  IADD3 R40, P2, R40, UR8, RZ ;  /* 0x0000000828287c10 */ /* 0x000fe2000ff5e0ff */
[C---:B------:R-:W-:Y:S01]  /*1bc0*/  IMAD.WIDE R62, R29.reuse, 0x4, R62 ;  /* 0x000000041d3e7825 */ /* 0x040fe200078e023e */
[----:B------:R-:W-:Y:S01]  /*1bd0*/  IADD3 R44, P0, R45, UR8, RZ ;  /* 0x000000082d2c7c10 */ /* 0x000fe2000ff1e0ff */
[----:B------:R-:W3:Y:S01]  /*1be0*/  LDG.E.EL R74, desc[UR4][R74.64] ;  /* 0x000000044a4a7981 */ /* 0x000ee2000c2e1900 */
[----:B------:R-:W-:Y:S01]  /*1bf0*/  IADD3 R60, P1, R60, UR8, RZ ;  /* 0x000000083c3c7c10 */ /* 0x000fe2000ff3e0ff */
[----:B------:R-:W-:Y:S01]  /*1c00*/  IMAD.WIDE R32, R29, 0x4, R32 ;  /* 0x000000041d207825 */ /* 0x000fe200078e0220 */
[----:B------:R-:W-:Y:S01]  /*1c10*/  IADD3.X R41, R42, UR9, RZ, P2, !PT ;  /* 0x000000092a297c10 */ /* 0x000fe200097fe4ff */
[----:B------:R-:W3:Y:S01]  /*1c20*/  LDG.E.EL R63, desc[UR4][R62.64] ;  /* 0x000000043e3f7981 */ /* 0x000ee2000c2e1900 */
[----:B------:R-:W-:-:S02]  /*1c30*/  IADD3.X R29, R66, UR9, RZ, P4, !PT ;  /* 0x00000009421d7c10 */ /* 0x000fc4000a7fe4ff */
[----:B------:R-:W-:Y:S01]  /*1c40*/  IADD3.X R45, R46, UR9, RZ, P0, !PT ;  /* 0x000000092e2d7c10 */ /* 0x000fe200087fe4ff */
[----:B------:R-:W4:Y:S01]  /*1c50*/  LDG.E.EL R32, desc[UR4][R32.64] ;  /* 0x0000000420207981 */ /* 0x000f22000c2e1900 */
[----:B------:R-:W-:Y:S01]  /*1c60*/  IADD3.X R61, R61, UR9, RZ, P1, !PT ;  /* 0x000000093d3d7c10 */ /* 0x000fe20008ffe4ff */
[----:B------:R-:W-:-:S04]  /*1c70*/  IMAD.WIDE R68, R43, 0x4, R68 ;  /* 0x000000042b447825 */ /* 0x000fc800078e0244 */
[C---:B------:R-:W-:Y:S02]  /*1c80*/  IMAD.WIDE R30, R43.reuse, 0x4, R30 ;  /* 0x000000042b1e7825 */ /* 0x040fe400078e021e */
[----:B------:R-:W4:Y:S02]  /*1c90*/  LDG.E.EL R68, desc[UR4][R68.64] ;  /* 0x0000000444447981 */ /* 0x000f24000c2e1900 */
[C---:B------:R-:W-:Y:S02]  /*1ca0*/  IMAD.WIDE R76, R43.reuse, 0x4, R76 ;  /* 0x000000042b4c7825 */ /* 0x040fe400078e024c */
[----:B------:R-:W4:Y:S02]  /*1cb0*/  LDG.E.EL R30, desc[UR4][R30.64] ;  /* 0x000000041e1e7981 */ /* 0x000f24000c2e1900 */
[----:B------:R-:W-:Y:S02]  /*1cc0*/  IMAD.WIDE R56, R43, 0x4, R56 ;  /* 0x000000042b387825 */ /* 0x000fe400078e0238 */
[----:B------:R-:W4:Y:S02]  /*1cd0*/  LDG.E.EL R77, desc[UR4][R76.64] ;  /* 0x000000044c4d7981 */ /* 0x000f24000c2e1900 */
[----:B------:R-:W-:-:S02]  /*1ce0*/  IMAD.WIDE R70, R7, 0x4, R70 ;  /* 0x0000000407467825 */ /* 0x000fc400078e0246 */
[----:B------:R-:W4:Y:S02]  /*1cf0*/  LDG.E.EL R56, desc[UR4][R56.64] ;  /* 0x0000000438387981 */ /* 0x000f24000c2e1900 */
[C---:B------:R-:W-:Y:S02]  /*1d00*/  IMAD.WIDE R4, R7.reuse, 0x4, R4 ;  /* 0x0000000407047825 */ /* 0x040fe400078e0204 */
[----:B------:R-:W4:Y:S02]  /*1d10*/  LDG.E.EL R71, desc[UR4][R70.64] ;  /* 0x0000000446477981 */ /* 0x000f24000c2e1900 */
[C---:B------:R-:W-:Y:S02]  /*1d20*/  IMAD.WIDE R72, R7.reuse, 0x4, R72 ;  /* 0x0000000407487825 */ /* 0x040fe400078e0248 */
[----:B------:R1:W4:Y:S02]  /*1d30*/  LDG.E.EL R4, desc[UR4][R4.64] ;  /* 0x0000000404047981 */ /* 0x000324000c2e1900 */
[----:B------:R-:W-:-:S02]  /*1d40*/  IMAD.WIDE R40, R7, 0x4, R40 ;  /* 0x0000000407287825 */ /* 0x000fc400078e0228 */
[----:B------:R-:W4:Y:S02]  /*1d50*/  LDG.E.EL R72, desc[UR4][R72.64] ;  /* 0x0000000448487981 */ /* 0x000f24000c2e1900 */
[C---:B------:R-:W-:Y:S02]  /*1d60*/  IMAD.WIDE R64, R7.reuse, 0x4, R64 ;  /* 0x0000000407407825 */ /* 0x040fe400078e0240 */
[----:B------:R-:W4:Y:S02]  /*1d70*/  LDG.E.EL R41, desc[UR4][R40.64] ;  /* 0x0000000428297981 */ /* 0x000f24000c2e1900 */
[C---:B------:R-:W-:Y:S02]  /*1d80*/  IMAD.WIDE R28, R7.reuse, 0x4, R28 ;  /* 0x00000004071c7825 */ /* 0x040fe400078e021c */
[----:B------:R-:W4:Y:S02]  /*1d90*/  LDG.E.EL R64, desc[UR4][R64.64] ;  /* 0x0000000440407981 */ /* 0x000f24000c2e1900 */
[----:B------:R-:W-:-:S02]  /*1da0*/  IMAD.WIDE R44, R7, 0x4, R44 ;  /* 0x00000004072c7825 */ /* 0x000fc400078e022c */
[----:B------:R-:W4:Y:S02]  /*1db0*/  LDG.E.EL R28, desc[UR4][R28.64] ;  /* 0x000000041c1c7981 */ /* 0x000f24000c2e1900 */
[----:B------:R-:W-:Y:S02]  /*1dc0*/  IMAD.WIDE R60, R7, 0x4, R60 ;  /* 0x00000004073c7825 */ /* 0x000fe400078e023c */
[----:B------:R-:W4:Y:S01]  /*1dd0*/  LDG.E.EL R45, desc[UR4][R44.64] ;  /* 0x000000042c2d7981 */ /* 0x000f22000c2e1900 */
[----:B------:R-:W-:Y:S01]  /*1de0*/  SHF.R.S32.HI R3, RZ, 0x1f, R12 ;  /* 0x0000001fff037819 */ /* 0x000fe2000001140c */
[----:B------:R-:W-:Y:S01]  /*1df0*/  VIADD R15, R12, 0x200 ;  /* 0x000002000c0f7836 */ /* 0x000fe20000000000 */
[----:B0-----:R-:W-:Y:S01]  /*1e00*/  SHF.R.S32.HI R8, RZ, 0x1f, R2 ;  /* 0x0000001fff087819 */ /* 0x001fe20000011402 */
[----:B------:R-:W4:Y:S01]  /*1e10*/  LDG.E.EL R60, desc[UR4][R60.64] ;  /* 0x000000043c3c7981 */ /* 0x000f22000c2e1900 */
[----:B------:R-:W0:Y:S01]  /*1e20*/  LDC.64 R6, c[0x0][0x250] ;  /* 0x00009400ff067b82 */ /* 0x000e220000000a00 */
[----:B-1----:R-:W-:-:S02]  /*1e30*/  LEA.HI R5, R3, R12, RZ, 0x12 ;  /* 0x0000000c03057211 */ /* 0x002fc400078f90ff */
[----:B------:R-:W-:Y:S02]  /*1e40*/  LEA.HI R8, R8, R15, RZ, 0x12 ;  /* 0x0000000f08087211 */ /* 0x000fe400078f90ff */
[----:B------:R-:W-:-:S03]  /*1e50*/  LOP3.LUT R5, R5, 0xfffc0000, RZ, 0xc0, !PT ;  /* 0xfffc000005057812 */ /* 0x000fc600078ec0ff */
[----:B------:R-:W1:Y:S01]  /*1e60*/  LDC.64 R2, c[0x0][0x258] ;  /* 0x00009600ff027b82 */ /* 0x000e620000000a00 */
[----:B------:R-:W-:Y:S02]  /*1e70*/  LOP3.LUT R10, R8, 0xfffc0000, RZ, 0xc0, !PT ;  /* 0xfffc0000080a7812 */ /* 0x000fe400078ec0ff */
[----:B------:R-:W-:-:S03]  /*1e80*/  IADD3 R5, R12, -R5, RZ ;  /* 0x800000050c057210 */ /* 0x000fc60007ffe0ff */
[----:B------:R-:W-:Y:S02]  /*1e90*/  IMAD.IADD R10, R15, 0x1, -R10 ;  /* 0x000000010f0a7824 */ /* 0x000fe400078e0a0a */
[----:B------:R-:W-:Y:S01]  /*1ea0*/  IMAD R15, R14, 0xa0000, R5 ;  /* 0x000a00000e0f7824 */ /* 0x000fe200078e0205 */
[----:B------:R-:W-:-:S05]  /*1eb0*/  SHF.R.S32.HI R23, RZ, 0x12, R8 ;  /* 0x00000012ff177819 */ /* 0x000fca0000011408 */
[----:B------:R-:W-:Y:S02]  /*1ec0*/  IMAD R23, R23, 0xa0000, R10 ;  /* 0x000a000017177824 */ /* 0x000fe400078e020a */
[----:B0-----:R-:W-:-:S04]  /*1ed0*/  IMAD.WIDE R14, R15, 0x4, R6 ;  /* 0x000000040f0e7825 */ /* 0x001fc800078e0206 */
[----:B------:R-:W-:-:S04]  /*1ee0*/  IMAD.WIDE R6, R23, 0x4, R6 ;  /* 0x0000000417067825 */ /* 0x000fc800078e0206 */
[----:B-1----:R-:W-:-:S04]  /*1ef0*/  IMAD.WIDE R2, R12, 0x4, R2 ;  /* 0x000000040c027825 */ /* 0x002fc800078e0202 */
[----:B--2---:R-:W-:-:S04]  /*1f00*/  FADD R8, -R13, R37 ;  /* 0x000000250d087221 */ /* 0x004fc80000000100 */
[----:B------:R-:W-:Y:S01]  /*1f10*/  FFMA R8, R16, R8, R13 ;  /* 0x0000000810087223 */ /* 0x000fe2000000000d */
[----:B-----5:R-:W-:-:S04]  /*1f20*/  FADD R9, -R22, R9 ;  /* 0x0000000916097221 */ /* 0x020fc80000000100 */
[----:B------:R-:W-:-:S04]  /*1f30*/  FFMA R9, R19, R9, R22 ;  /* 0x0000000913097223 */ /* 0x000fc80000000016 */
[----:B------:R-:W-:-:S04]  /*1f40*/  FADD R9, -R58, R9 ;  /* 0x000000093a097221 */ /* 0x000fc80000000100 */
[----:B------:R-:W-:Y:S01]  /*1f50*/  FFMA R27, R11, R9, R58 ;  /* 0x000000090b1b7223 */ /* 0x000fe2000000003a */
[----:B---3--:R-:W-:Y:S01]  /*1f60*/  FADD R52, -R63, R52 ;  /* 0x000000343f347221 */ /* 0x008fe20000000100 */
[----:B----4-:R-:W-:-:S03]  /*1f70*/  FADD R5, -R32, R74 ;  /* 0x0000004a20057221 */ /* 0x010fc60000000100 */
[----:B------:R-:W-:Y:S01]  /*1f80*/  FFMA R52, R18, R52, R63 ;  /* 0x0000003412347223 */ /* 0x000fe2000000003f */
[----:B------:R-:W-:-:S03]  /*1f90*/  FFMA R32, R19, R5, R32 ;  /* 0x0000000513207223 */ /* 0x000fc60000000020 */
[----:B------:R-:W-:Y:S01]  /*1fa0*/  FADD R22, -R55, R52 ;  /* 0x0000003437167221 */ /* 0x000fe20000000100 */
[----:B------:R-:W-:Y:S01]  /*1fb0*/  FADD R32, -R35, R32 ;  /* 0x0000002023207221 */ /* 0x000fe20000000100 */
[----:B------:R-:W-:Y:S02]  /*1fc0*/  FADD R9, -R68, R38 ;  /* 0x0000002644097221 */ /* 0x000fe40000000100 */
[C---:B------:R-:W-:Y:S01]  /*1fd0*/  FFMA R22, R0.reuse, R22, R55 ;  /* 0x0000001600167223 */ /* 0x040fe20000000037 */
[----:B------:R-:W-:Y:S01]  /*1fe0*/  FFMA R23, R0, R32, R35 ;  /* 0x0000002000177223 */ /* 0x000fe20000000023 */
[----:B------:R-:W-:Y:S01]  /*1ff0*/  FADD R10, -R77, R50 ;  /* 0x000000324d0a7221 */ /* 0x000fe20000000100 */
[----:B------:R-:W-:Y:S01]  /*2000*/  FADD R11, -R56, R30 ;  /* 0x0000001e380b7221 */ /* 0x000fe20000000100 */
[----:B------:R-:W-:Y:S02]  /*2010*/  FFMA R9, R17, R9, R68 ;  /* 0x0000000911097223 */ /* 0x000fe40000000044 */
[----:B------:R-:W-:Y:S01]  /*2020*/  FFMA R10, R18, R10, R77 ;  /* 0x0000000a120a7223 */ /* 0x000fe2000000004d */
[----:B------:R-:W-:Y:S01]  /*2030*/  FFMA R11, R19, R11, R56 ;  /* 0x0000000b130b7223 */ /* 0x000fe20000000038 */
[----:B------:R-:W-:Y:S01]  /*2040*/  STG.E.128 desc[UR4][R14.64], R24 ;  /* 0x000000180e007986 */ /* 0x000fe2000c101d04 */
[----:B------:R-:W-:Y:S01]  /*2050*/  FADD R72, -R71, R72 ;  /* 0x0000004847487221 */ /* 0x000fe20000000100 */
[----:B------:R-:W-:-:S03]  /*2060*/  FADD R41, -R4, R41 ;  /* 0x0000002904297221 */ /* 0x000fc60000000100 */
[----:B------:R-:W-:Y:S01]  /*2070*/  FFMA R16, R16, R72, R71 ;  /* 0x0000004810107223 */ /* 0x000fe20000000047 */
[----:B------:R-:W-:Y:S01]  /*2080*/  FFMA R17, R17, R41, R4 ;  /* 0x0000002911117223 */ /* 0x000fe20000000004 */
[----:B------:R-:W-:Y:S01]  /*2090*/  FADD R64, -R45, R64 ;  /* 0x000000402d407221 */ /* 0x000fe20000000100 */
[----:B------:R-:W-:-:S03]  /*20a0*/  FADD R28, -R60, R28 ;  /* 0x0000001c3c1c7221 */ /* 0x000fc60000000100 */
[----:B------:R-:W-:Y:S01]  /*20b0*/  FFMA R18, R18, R64, R45 ;  /* 0x0000004012127223 */ /* 0x000fe2000000002d */
[----:B------:R-:W-:Y:S01]  /*20c0*/  FFMA R19, R19, R28, R60 ;  /* 0x0000001c13137223 */ /* 0x000fe2000000003c */
[----:B------:R-:W-:Y:S04]  /*20d0*/  STG.E.128 desc[UR4][R6.64], R20 ;  /* 0x0000001406007986 */ /* 0x000fe8000c101d04 */
[----:B------:R-:W-:Y:S04]  /*20e0*/  STG.E.128 desc[UR4][R2.64], R8 ;  /* 0x0000000802007986 */ /* 0x000fe8000c101d04 */
[----:B------:R-:W-:Y:S01]  /*20f0*/  STG.E.128 desc[UR4][R2.64+0x800], R16 ;  /* 0x0008001002007986 */ /* 0x000fe2000c101d04 */
[----:B------:R-:W-:Y:S05]  /*2100*/  EXIT ;  /* 0x000000000000794d */ /* 0x000fea0003800000 */
.L_x_0:
[----:B------:R-:W-:-:S00]  /*2110*/  BRA `(.L_x_0) ;  /* 0xfffffffc00fc7947 */ /* 0x000fc0000383ffff */
[----:B------:R-:W-:-:S00]  /*2120*/  NOP ;  /* 0x0000000000007918 */ /* 0x000fc00000000000 */
        /* <DEDUP_REMOVED lines=13> */
.L_x_1:


//--------------------- .nv.constant0.triton_poi_fused__unsafe_index_add_mul_sub_38 --------------------------
	.section	.nv.constant0.triton_poi_fused__unsafe_index_add_mul_sub_38,"a",@progbits
	.sectionflags	@""
	.align	4
.nv.constant0.triton_poi_fused__unsafe_index_add_mul_sub_38:
	.zero		612
